//
// Generated by NVIDIA NVVM Compiler
//
// Compiler Build ID: CL-36424714
// Cuda compilation tools, release 13.0, V13.0.88
// Based on NVVM 20.0.0
//

.version 9.0
.target sm_100
.address_size 64

	// .globl	_Z17computeHistKernelPjiPiii
.extern .shared .align 16 .b8 s_bin[];
.extern .shared .align 16 .b8 s_data[];

.visible .entry _Z17computeHistKernelPjiPiii(
	.param .u64 .ptr .align 1 _Z17computeHistKernelPjiPiii_param_0,
	.param .u32 _Z17computeHistKernelPjiPiii_param_1,
	.param .u64 .ptr .align 1 _Z17computeHistKernelPjiPiii_param_2,
	.param .u32 _Z17computeHistKernelPjiPiii_param_3,
	.param .u32 _Z17computeHistKernelPjiPiii_param_4
)
{
	.reg .pred 	%p<48>;
	.reg .b32 	%r<250>;
	.reg .b64 	%rd<37>;

	ld.param.u64 	%rd2, [_Z17computeHistKernelPjiPiii_param_0];
	ld.param.u32 	%r100, [_Z17computeHistKernelPjiPiii_param_1];
	ld.param.u64 	%rd3, [_Z17computeHistKernelPjiPiii_param_2];
	ld.param.u32 	%r101, [_Z17computeHistKernelPjiPiii_param_3];
	ld.param.u32 	%r102, [_Z17computeHistKernelPjiPiii_param_4];
	cvta.to.global.u64 	%rd1, %rd3;
	mov.u32 	%r103, %ctaid.x;
	mov.u32 	%r1, %ntid.x;
	mov.u32 	%r2, %tid.x;
	mad.lo.s32 	%r3, %r103, %r1, %r2;
	add.s32 	%r4, %r101, -1;
	div.u32 	%r5, %r4, %r1;
	add.s32 	%r6, %r5, 1;
	setp.gt.u32 	%p1, %r5, 2147483646;
	@%p1 bra 	$L__BB0_41;
	and.b32  	%r7, %r6, 7;
	setp.lt.u32 	%p2, %r5, 7;
	mov.b32 	%r235, 0;
	@%p2 bra 	$L__BB0_20;
	and.b32  	%r235, %r6, -8;
	neg.s32 	%r233, %r235;
	add.s32 	%r106, %r2, %r1;
	shl.b32 	%r10, %r106, 2;
	shl.b32 	%r11, %r1, 5;
	shl.b32 	%r12, %r1, 3;
	shl.b32 	%r13, %r2, 2;
	add.s32 	%r14, %r12, %r13;
	mad.lo.s32 	%r15, %r1, 12, %r13;
	shl.b32 	%r107, %r1, 4;
	add.s32 	%r16, %r107, %r13;
	mad.lo.s32 	%r17, %r1, 20, %r13;
	mad.lo.s32 	%r18, %r1, 24, %r13;
	mad.lo.s32 	%r19, %r1, 28, %r13;
	mov.u32 	%r232, s_bin;
	mov.u32 	%r231, %r2;
$L__BB0_3:
	.pragma "nounroll";
	setp.ge.s32 	%p3, %r231, %r101;
	@%p3 bra 	$L__BB0_5;
	add.s32 	%r108, %r232, %r13;
	mov.b32 	%r109, 0;
	st.shared.u32 	[%r108], %r109;
$L__BB0_5:
	add.s32 	%r23, %r1, %r231;
	setp.ge.s32 	%p4, %r23, %r101;
	@%p4 bra 	$L__BB0_7;
	add.s32 	%r110, %r232, %r10;
	mov.b32 	%r111, 0;
	st.shared.u32 	[%r110], %r111;
$L__BB0_7:
	add.s32 	%r24, %r1, %r23;
	setp.ge.s32 	%p5, %r24, %r101;
	@%p5 bra 	$L__BB0_9;
	add.s32 	%r112, %r232, %r14;
	mov.b32 	%r113, 0;
	st.shared.u32 	[%r112], %r113;
$L__BB0_9:
	add.s32 	%r25, %r1, %r24;
	setp.ge.s32 	%p6, %r25, %r101;
	@%p6 bra 	$L__BB0_11;
	add.s32 	%r114, %r232, %r15;
	mov.b32 	%r115, 0;
	st.shared.u32 	[%r114], %r115;
$L__BB0_11:
	add.s32 	%r26, %r1, %r25;
	setp.ge.s32 	%p7, %r26, %r101;
	@%p7 bra 	$L__BB0_13;
	add.s32 	%r116, %r232, %r16;
	mov.b32 	%r117, 0;
	st.shared.u32 	[%r116], %r117;
$L__BB0_13:
	add.s32 	%r27, %r1, %r26;
	setp.ge.s32 	%p8, %r27, %r101;
	@%p8 bra 	$L__BB0_15;
	add.s32 	%r118, %r232, %r17;
	mov.b32 	%r119, 0;
	st.shared.u32 	[%r118], %r119;
$L__BB0_15:
	add.s32 	%r28, %r1, %r27;
	setp.ge.s32 	%p9, %r28, %r101;
	@%p9 bra 	$L__BB0_17;
	add.s32 	%r120, %r232, %r18;
	mov.b32 	%r121, 0;
	st.shared.u32 	[%r120], %r121;
$L__BB0_17:
	add.s32 	%r122, %r1, %r28;
	setp.ge.s32 	%p10, %r122, %r101;
	@%p10 bra 	$L__BB0_19;
	add.s32 	%r123, %r232, %r19;
	mov.b32 	%r124, 0;
	st.shared.u32 	[%r123], %r124;
$L__BB0_19:
	add.s32 	%r233, %r233, 8;
	add.s32 	%r232, %r232, %r11;
	add.s32 	%r231, %r231, %r12;
	setp.ne.s32 	%p11, %r233, 0;
	@%p11 bra 	$L__BB0_3;
$L__BB0_20:
	setp.eq.s32 	%p12, %r7, 0;
	@%p12 bra 	$L__BB0_41;
	setp.lt.u32 	%p13, %r7, 4;
	@%p13 bra 	$L__BB0_31;
	mad.lo.s32 	%r33, %r235, %r1, %r2;
	setp.ge.s32 	%p14, %r33, %r101;
	@%p14 bra 	$L__BB0_24;
	shl.b32 	%r125, %r33, 2;
	mov.u32 	%r126, s_bin;
	add.s32 	%r127, %r126, %r125;
	mov.b32 	%r128, 0;
	st.shared.u32 	[%r127], %r128;
$L__BB0_24:
	add.s32 	%r34, %r33, %r1;
	setp.ge.s32 	%p15, %r34, %r101;
	@%p15 bra 	$L__BB0_26;
	shl.b32 	%r129, %r34, 2;
	mov.u32 	%r130, s_bin;
	add.s32 	%r131, %r130, %r129;
	mov.b32 	%r132, 0;
	st.shared.u32 	[%r131], %r132;
$L__BB0_26:
	add.s32 	%r35, %r34, %r1;
	setp.ge.s32 	%p16, %r35, %r101;
	@%p16 bra 	$L__BB0_28;
	shl.b32 	%r133, %r35, 2;
	mov.u32 	%r134, s_bin;
	add.s32 	%r135, %r134, %r133;
	mov.b32 	%r136, 0;
	st.shared.u32 	[%r135], %r136;
$L__BB0_28:
	add.s32 	%r36, %r35, %r1;
	setp.ge.s32 	%p17, %r36, %r101;
	@%p17 bra 	$L__BB0_30;
	shl.b32 	%r137, %r36, 2;
	mov.u32 	%r138, s_bin;
	add.s32 	%r139, %r138, %r137;
	mov.b32 	%r140, 0;
	st.shared.u32 	[%r139], %r140;
$L__BB0_30:
	add.s32 	%r235, %r235, 4;
$L__BB0_31:
	and.b32  	%r141, %r6, 3;
	setp.eq.s32 	%p18, %r141, 0;
	@%p18 bra 	$L__BB0_41;
	setp.eq.s32 	%p19, %r141, 1;
	@%p19 bra 	$L__BB0_38;
	mad.lo.s32 	%r39, %r235, %r1, %r2;
	setp.ge.s32 	%p20, %r39, %r101;
	@%p20 bra 	$L__BB0_35;
	shl.b32 	%r142, %r39, 2;
	mov.u32 	%r143, s_bin;
	add.s32 	%r144, %r143, %r142;
	mov.b32 	%r145, 0;
	st.shared.u32 	[%r144], %r145;
$L__BB0_35:
	add.s32 	%r40, %r39, %r1;
	setp.ge.s32 	%p21, %r40, %r101;
	@%p21 bra 	$L__BB0_37;
	shl.b32 	%r146, %r40, 2;
	mov.u32 	%r147, s_bin;
	add.s32 	%r148, %r147, %r146;
	mov.b32 	%r149, 0;
	st.shared.u32 	[%r148], %r149;
$L__BB0_37:
	add.s32 	%r235, %r235, 2;
$L__BB0_38:
	and.b32  	%r150, %r5, 1;
	setp.eq.b32 	%p22, %r150, 1;
	@%p22 bra 	$L__BB0_41;
	mad.lo.s32 	%r43, %r235, %r1, %r2;
	setp.ge.s32 	%p23, %r43, %r101;
	@%p23 bra 	$L__BB0_41;
	shl.b32 	%r151, %r43, 2;
	mov.u32 	%r152, s_bin;
	add.s32 	%r153, %r152, %r151;
	mov.b32 	%r154, 0;
	st.shared.u32 	[%r153], %r154;
$L__BB0_41:
	bar.sync 	0;
	setp.ge.s32 	%p24, %r3, %r100;
	@%p24 bra 	$L__BB0_43;
	cvta.to.global.u64 	%rd4, %rd2;
	mul.wide.s32 	%rd5, %r3, 4;
	add.s64 	%rd6, %rd4, %rd5;
	ld.global.u32 	%r155, [%rd6];
	shr.u32 	%r156, %r155, %r102;
	and.b32  	%r157, %r156, %r4;
	shl.b32 	%r158, %r157, 2;
	mov.u32 	%r159, s_bin;
	add.s32 	%r160, %r159, %r158;
	atom.shared.add.u32 	%r161, [%r160], 1;
$L__BB0_43:
	setp.gt.u32 	%p25, %r5, 2147483646;
	bar.sync 	0;
	@%p25 bra 	$L__BB0_84;
	and.b32  	%r44, %r6, 7;
	setp.lt.u32 	%p26, %r5, 7;
	mov.b32 	%r248, 0;
	@%p26 bra 	$L__BB0_63;
	and.b32  	%r248, %r6, -8;
	neg.s32 	%r246, %r248;
	add.s32 	%r245, %r2, %r1;
	shl.b32 	%r48, %r1, 3;
	shl.b32 	%r49, %r245, 2;
	shl.b32 	%r164, %r1, 1;
	add.s32 	%r243, %r2, %r164;
	shl.b32 	%r51, %r2, 2;
	mad.lo.s32 	%r242, %r1, 3, %r2;
	mad.lo.s32 	%r53, %r1, 12, %r51;
	shl.b32 	%r165, %r1, 2;
	add.s32 	%r241, %r2, %r165;
	shl.b32 	%r166, %r1, 4;
	add.s32 	%r55, %r166, %r51;
	mad.lo.s32 	%r240, %r1, 5, %r2;
	mad.lo.s32 	%r57, %r1, 20, %r51;
	mad.lo.s32 	%r239, %r1, 6, %r2;
	mad.lo.s32 	%r59, %r1, 24, %r51;
	mad.lo.s32 	%r238, %r1, 7, %r2;
	mad.lo.s32 	%r61, %r1, 28, %r51;
	mov.u32 	%r244, s_bin;
	mov.u32 	%r237, %r2;
$L__BB0_46:
	.pragma "nounroll";
	setp.ge.s32 	%p27, %r237, %r101;
	@%p27 bra 	$L__BB0_48;
	mul.wide.s32 	%rd7, %r237, 4;
	add.s64 	%rd8, %rd1, %rd7;
	add.s32 	%r167, %r244, %r51;
	ld.shared.u32 	%r168, [%r167];
	atom.global.add.u32 	%r169, [%rd8], %r168;
$L__BB0_48:
	add.s32 	%r72, %r1, %r237;
	setp.ge.s32 	%p28, %r72, %r101;
	@%p28 bra 	$L__BB0_50;
	mul.wide.s32 	%rd9, %r245, 4;
	add.s64 	%rd10, %rd1, %rd9;
	add.s32 	%r170, %r244, %r49;
	ld.shared.u32 	%r171, [%r170];
	atom.global.add.u32 	%r172, [%rd10], %r171;
$L__BB0_50:
	add.s32 	%r73, %r1, %r72;
	setp.ge.s32 	%p29, %r73, %r101;
	@%p29 bra 	$L__BB0_52;
	mul.wide.s32 	%rd11, %r243, 4;
	add.s64 	%rd12, %rd1, %rd11;
	add.s32 	%r173, %r48, %r51;
	add.s32 	%r174, %r244, %r173;
	ld.shared.u32 	%r175, [%r174];
	atom.global.add.u32 	%r176, [%rd12], %r175;
$L__BB0_52:
	add.s32 	%r74, %r1, %r73;
	setp.ge.s32 	%p30, %r74, %r101;
	@%p30 bra 	$L__BB0_54;
	mul.wide.s32 	%rd13, %r242, 4;
	add.s64 	%rd14, %rd1, %rd13;
	add.s32 	%r177, %r244, %r53;
	ld.shared.u32 	%r178, [%r177];
	atom.global.add.u32 	%r179, [%rd14], %r178;
$L__BB0_54:
	add.s32 	%r75, %r1, %r74;
	setp.ge.s32 	%p31, %r75, %r101;
	@%p31 bra 	$L__BB0_56;
	mul.wide.s32 	%rd15, %r241, 4;
	add.s64 	%rd16, %rd1, %rd15;
	add.s32 	%r180, %r244, %r55;
	ld.shared.u32 	%r181, [%r180];
	atom.global.add.u32 	%r182, [%rd16], %r181;
$L__BB0_56:
	add.s32 	%r76, %r1, %r75;
	setp.ge.s32 	%p32, %r76, %r101;
	@%p32 bra 	$L__BB0_58;
	mul.wide.s32 	%rd17, %r240, 4;
	add.s64 	%rd18, %rd1, %rd17;
	add.s32 	%r183, %r244, %r57;
	ld.shared.u32 	%r184, [%r183];
	atom.global.add.u32 	%r185, [%rd18], %r184;
$L__BB0_58:
	add.s32 	%r77, %r1, %r76;
	setp.ge.s32 	%p33, %r77, %r101;
	@%p33 bra 	$L__BB0_60;
	mul.wide.s32 	%rd19, %r239, 4;
	add.s64 	%rd20, %rd1, %rd19;
	add.s32 	%r186, %r244, %r59;
	ld.shared.u32 	%r187, [%r186];
	atom.global.add.u32 	%r188, [%rd20], %r187;
$L__BB0_60:
	add.s32 	%r189, %r1, %r77;
	setp.ge.s32 	%p34, %r189, %r101;
	@%p34 bra 	$L__BB0_62;
	mul.wide.s32 	%rd21, %r238, 4;
	add.s64 	%rd22, %rd1, %rd21;
	add.s32 	%r190, %r244, %r61;
	ld.shared.u32 	%r191, [%r190];
	atom.global.add.u32 	%r192, [%rd22], %r191;
$L__BB0_62:
	add.s32 	%r246, %r246, 8;
	add.s32 	%r245, %r245, %r48;
	shl.b32 	%r193, %r1, 5;
	add.s32 	%r244, %r244, %r193;
	add.s32 	%r243, %r243, %r48;
	add.s32 	%r242, %r242, %r48;
	add.s32 	%r241, %r241, %r48;
	add.s32 	%r240, %r240, %r48;
	add.s32 	%r239, %r239, %r48;
	add.s32 	%r238, %r238, %r48;
	add.s32 	%r237, %r237, %r48;
	setp.ne.s32 	%p35, %r246, 0;
	@%p35 bra 	$L__BB0_46;
$L__BB0_63:
	setp.eq.s32 	%p36, %r44, 0;
	@%p36 bra 	$L__BB0_84;
	setp.lt.u32 	%p37, %r44, 4;
	@%p37 bra 	$L__BB0_74;
	mad.lo.s32 	%r89, %r248, %r1, %r2;
	setp.ge.s32 	%p38, %r89, %r101;
	@%p38 bra 	$L__BB0_67;
	mul.wide.s32 	%rd23, %r89, 4;
	add.s64 	%rd24, %rd1, %rd23;
	shl.b32 	%r194, %r89, 2;
	mov.u32 	%r195, s_bin;
	add.s32 	%r196, %r195, %r194;
	ld.shared.u32 	%r197, [%r196];
	atom.global.add.u32 	%r198, [%rd24], %r197;
$L__BB0_67:
	add.s32 	%r90, %r89, %r1;
	setp.ge.s32 	%p39, %r90, %r101;
	@%p39 bra 	$L__BB0_69;
	mul.wide.s32 	%rd25, %r90, 4;
	add.s64 	%rd26, %rd1, %rd25;
	shl.b32 	%r199, %r90, 2;
	mov.u32 	%r200, s_bin;
	add.s32 	%r201, %r200, %r199;
	ld.shared.u32 	%r202, [%r201];
	atom.global.add.u32 	%r203, [%rd26], %r202;
$L__BB0_69:
	add.s32 	%r91, %r90, %r1;
	setp.ge.s32 	%p40, %r91, %r101;
	@%p40 bra 	$L__BB0_71;
	mul.wide.s32 	%rd27, %r91, 4;
	add.s64 	%rd28, %rd1, %rd27;
	shl.b32 	%r204, %r91, 2;
	mov.u32 	%r205, s_bin;
	add.s32 	%r206, %r205, %r204;
	ld.shared.u32 	%r207, [%r206];
	atom.global.add.u32 	%r208, [%rd28], %r207;
$L__BB0_71:
	add.s32 	%r92, %r91, %r1;
	setp.ge.s32 	%p41, %r92, %r101;
	@%p41 bra 	$L__BB0_73;
	mul.wide.s32 	%rd29, %r92, 4;
	add.s64 	%rd30, %rd1, %rd29;
	shl.b32 	%r209, %r92, 2;
	mov.u32 	%r210, s_bin;
	add.s32 	%r211, %r210, %r209;
	ld.shared.u32 	%r212, [%r211];
	atom.global.add.u32 	%r213, [%rd30], %r212;
$L__BB0_73:
	add.s32 	%r248, %r248, 4;
$L__BB0_74:
	and.b32  	%r214, %r6, 3;
	setp.eq.s32 	%p42, %r214, 0;
	@%p42 bra 	$L__BB0_84;
	setp.eq.s32 	%p43, %r214, 1;
	@%p43 bra 	$L__BB0_81;
	mad.lo.s32 	%r95, %r248, %r1, %r2;
	setp.ge.s32 	%p44, %r95, %r101;
	@%p44 bra 	$L__BB0_78;
	mul.wide.s32 	%rd31, %r95, 4;
	add.s64 	%rd32, %rd1, %rd31;
	shl.b32 	%r215, %r95, 2;
	mov.u32 	%r216, s_bin;
	add.s32 	%r217, %r216, %r215;
	ld.shared.u32 	%r218, [%r217];
	atom.global.add.u32 	%r219, [%rd32], %r218;
$L__BB0_78:
	add.s32 	%r96, %r95, %r1;
	setp.ge.s32 	%p45, %r96, %r101;
	@%p45 bra 	$L__BB0_80;
	mul.wide.s32 	%rd33, %r96, 4;
	add.s64 	%rd34, %rd1, %rd33;
	shl.b32 	%r220, %r96, 2;
	mov.u32 	%r221, s_bin;
	add.s32 	%r222, %r221, %r220;
	ld.shared.u32 	%r223, [%r222];
	atom.global.add.u32 	%r224, [%rd34], %r223;
$L__BB0_80:
	add.s32 	%r248, %r248, 2;
$L__BB0_81:
	and.b32  	%r225, %r5, 1;
	setp.eq.b32 	%p46, %r225, 1;
	@%p46 bra 	$L__BB0_84;
	mad.lo.s32 	%r99, %r248, %r1, %r2;
	setp.ge.s32 	%p47, %r99, %r101;
	@%p47 bra 	$L__BB0_84;
	mul.wide.s32 	%rd35, %r99, 4;
	add.s64 	%rd36, %rd1, %rd35;
	shl.b32 	%r226, %r99, 2;
	mov.u32 	%r227, s_bin;
	add.s32 	%r228, %r227, %r226;
	ld.shared.u32 	%r229, [%r228];
	atom.global.add.u32 	%r230, [%rd36], %r229;
$L__BB0_84:
	ret;

}
	// .globl	_Z13scanBlkKernelPiiS_S_
.visible .entry _Z13scanBlkKernelPiiS_S_(
	.param .u64 .ptr .align 1 _Z13scanBlkKernelPiiS_S__param_0,
	.param .u32 _Z13scanBlkKernelPiiS_S__param_1,
	.param .u64 .ptr .align 1 _Z13scanBlkKernelPiiS_S__param_2,
	.param .u64 .ptr .align 1 _Z13scanBlkKernelPiiS_S__param_3
)
{
	.reg .pred 	%p<9>;
	.reg .b32 	%r<31>;
	.reg .b64 	%rd<13>;

	ld.param.u64 	%rd1, [_Z13scanBlkKernelPiiS_S__param_0];
	ld.param.u32 	%r10, [_Z13scanBlkKernelPiiS_S__param_1];
	ld.param.u64 	%rd2, [_Z13scanBlkKernelPiiS_S__param_2];
	ld.param.u64 	%rd3, [_Z13scanBlkKernelPiiS_S__param_3];
	mov.u32 	%r1, %ctaid.x;
	mov.u32 	%r2, %ntid.x;
	mov.u32 	%r3, %tid.x;
	mad.lo.s32 	%r4, %r1, %r2, %r3;
	setp.lt.s32 	%p1, %r4, 1;
	setp.ge.s32 	%p2, %r4, %r10;
	shl.b32 	%r11, %r3, 2;
	mov.u32 	%r12, s_data;
	add.s32 	%r5, %r12, %r11;
	or.pred  	%p3, %p1, %p2;
	@%p3 bra 	$L__BB1_2;
	cvta.to.global.u64 	%rd4, %rd1;
	add.s32 	%r14, %r4, -1;
	mul.wide.u32 	%rd5, %r14, 4;
	add.s64 	%rd6, %rd4, %rd5;
	ld.global.u32 	%r15, [%rd6];
	st.shared.u32 	[%r5], %r15;
	bra.uni 	$L__BB1_3;
$L__BB1_2:
	mov.b32 	%r13, 0;
	st.shared.u32 	[%r5], %r13;
$L__BB1_3:
	bar.sync 	0;
	setp.lt.u32 	%p4, %r2, 2;
	@%p4 bra 	$L__BB1_8;
	mov.b32 	%r29, 1;
$L__BB1_5:
	setp.lt.u32 	%p5, %r3, %r29;
	mov.b32 	%r30, 0;
	@%p5 bra 	$L__BB1_7;
	sub.s32 	%r18, %r3, %r29;
	shl.b32 	%r19, %r18, 2;
	add.s32 	%r21, %r12, %r19;
	ld.shared.u32 	%r30, [%r21];
$L__BB1_7:
	bar.sync 	0;
	ld.shared.u32 	%r22, [%r5];
	add.s32 	%r23, %r22, %r30;
	st.shared.u32 	[%r5], %r23;
	bar.sync 	0;
	shl.b32 	%r29, %r29, 1;
	setp.lt.u32 	%p6, %r29, %r2;
	@%p6 bra 	$L__BB1_5;
$L__BB1_8:
	setp.ge.s32 	%p7, %r4, %r10;
	@%p7 bra 	$L__BB1_10;
	ld.shared.u32 	%r24, [%r5];
	cvta.to.global.u64 	%rd7, %rd2;
	mul.wide.s32 	%rd8, %r4, 4;
	add.s64 	%rd9, %rd7, %rd8;
	st.global.u32 	[%rd9], %r24;
$L__BB1_10:
	setp.eq.s64 	%p8, %rd3, 0;
	@%p8 bra 	$L__BB1_12;
	shl.b32 	%r25, %r2, 2;
	add.s32 	%r27, %r12, %r25;
	ld.shared.u32 	%r28, [%r27+-4];
	cvta.to.global.u64 	%rd10, %rd3;
	mul.wide.u32 	%rd11, %r1, 4;
	add.s64 	%rd12, %rd10, %rd11;
	st.global.u32 	[%rd12], %r28;
$L__BB1_12:
	ret;

}
	// .globl	_Z10addBlkSumsPiiS_
.visible .entry _Z10addBlkSumsPiiS_(
	.param .u64 .ptr .align 1 _Z10addBlkSumsPiiS__param_0,
	.param .u32 _Z10addBlkSumsPiiS__param_1,
	.param .u64 .ptr .align 1 _Z10addBlkSumsPiiS__param_2
)
{
	.reg .pred 	%p<4>;
	.reg .b32 	%r<10>;
	.reg .b64 	%rd<9>;

	ld.param.u64 	%rd1, [_Z10addBlkSumsPiiS__param_0];
	ld.param.u32 	%r3, [_Z10addBlkSumsPiiS__param_1];
	ld.param.u64 	%rd2, [_Z10addBlkSumsPiiS__param_2];
	mov.u32 	%r1, %ctaid.x;
	mov.u32 	%r4, %ntid.x;
	mov.u32 	%r5, %tid.x;
	mad.lo.s32 	%r2, %r1, %r4, %r5;
	setp.ge.s32 	%p1, %r2, %r3;
	setp.lt.u32 	%p2, %r2, %r4;
	or.pred  	%p3, %p2, %p1;
	@%p3 bra 	$L__BB2_2;
	cvta.to.global.u64 	%rd3, %rd2;
	cvta.to.global.u64 	%rd4, %rd1;
	add.s32 	%r6, %r1, -1;
	mul.wide.u32 	%rd5, %r6, 4;
	add.s64 	%rd6, %rd3, %rd5;
	ld.global.u32 	%r7, [%rd6];
	mul.wide.s32 	%rd7, %r2, 4;
	add.s64 	%rd8, %rd4, %rd7;
	ld.global.u32 	%r8, [%rd8];
	add.s32 	%r9, %r8, %r7;
	st.global.u32 	[%rd8], %r9;
$L__BB2_2:
	ret;

}


// ===== COMPILED SASS (sm_100) =====

	.target	sm_100

	.elftype	@"ET_EXEC"


//--------------------- .note.nv.tkinfo           --------------------------
	.section	.note.nv.tkinfo,"",@"SHT_NOTE"
	.sectionflags	@"SHF_NOTE_NV_TKINFO"
	.tkinfo
        /*0018*/ 	.word	0x00000002
        /*0030*/ 	.string	""
        /*0030*/ 	.string	"ptxas"
        /*0030*/ 	.string	"Cuda compilation tools, release 13.0, V13.0.88"
        /*0030*/ 	.string	"Build cuda_13.0.r13.0/compiler.36424714_0"
        /*0030*/ 	.string	"-arch sm_100 -m 64 "



//--------------------- .note.nv.cuinfo           --------------------------
	.section	.note.nv.cuinfo,"",@"SHT_NOTE"
	.sectionflags	@"SHF_NOTE_NV_CUINFO"
        /*0018*/ 	.short	0x0002
        /*001a*/ 	.short	0x0064
        /*001c*/ 	.short	0x0082
	.zero		2


//--------------------- .nv.info                  --------------------------
	.section	.nv.info,"",@"SHT_CUDA_INFO"
	.align	4


	//----- nvinfo : EIATTR_REGCOUNT
	.align		4
        /*0000*/ 	.byte	0x04, 0x2f
        /*0002*/ 	.short	(.L_1 - .L_0)
	.align		4
.L_0:
        /*0004*/ 	.word	index@(_Z17computeHistKernelPjiPiii)
        /*0008*/ 	.word	0x0000001b


	//----- nvinfo : EIATTR_FRAME_SIZE
	.align		4
.L_1:
        /*000c*/ 	.byte	0x04, 0x11
        /*000e*/ 	.short	(.L_3 - .L_2)
	.align		4
.L_2:
        /*0010*/ 	.word	index@(_Z17computeHistKernelPjiPiii)
        /*0014*/ 	.word	0x00000000


	//----- nvinfo : EIATTR_REGCOUNT
	.align		4
.L_3:
        /*0018*/ 	.byte	0x04, 0x2f
        /*001a*/ 	.short	(.L_5 - .L_4)
	.align		4
.L_4:
        /*001c*/ 	.word	index@(_Z13scanBlkKernelPiiS_S_)
        /*0020*/ 	.word	0x0000000c


	//----- nvinfo : EIATTR_FRAME_SIZE
	.align		4
.L_5:
        /*0024*/ 	.byte	0x04, 0x11
        /*0026*/ 	.short	(.L_7 - .L_6)
	.align		4
.L_6:
        /*0028*/ 	.word	index@(_Z13scanBlkKernelPiiS_S_)
        /*002c*/ 	.word	0x00000000


	//----- nvinfo : EIATTR_REGCOUNT
	.align		4
.L_7:
        /*0030*/ 	.byte	0x04, 0x2f
        /*0032*/ 	.short	(.L_9 - .L_8)
	.align		4
.L_8:
        /*0034*/ 	.word	index@(_Z10addBlkSumsPiiS_)
        /*0038*/ 	.word	0x0000000c


	//----- nvinfo : EIATTR_FRAME_SIZE
	.align		4
.L_9:
        /*003c*/ 	.byte	0x04, 0x11
        /*003e*/ 	.short	(.L_11 - .L_10)
	.align		4
.L_10:
        /*0040*/ 	.word	index@(_Z10addBlkSumsPiiS_)
        /*0044*/ 	.word	0x00000000


	//----- nvinfo : EIATTR_MIN_STACK_SIZE
	.align		4
.L_11:
        /*0048*/ 	.byte	0x04, 0x12
        /*004a*/ 	.short	(.L_13 - .L_12)
	.align		4
.L_12:
        /*004c*/ 	.word	index@(_Z10addBlkSumsPiiS_)
        /*0050*/ 	.word	0x00000000


	//----- nvinfo : EIATTR_MIN_STACK_SIZE
	.align		4
.L_13:
        /*0054*/ 	.byte	0x04, 0x12
        /*0056*/ 	.short	(.L_15 - .L_14)
	.align		4
.L_14:
        /*0058*/ 	.word	index@(_Z13scanBlkKernelPiiS_S_)
        /*005c*/ 	.word	0x00000000


	//----- nvinfo : EIATTR_MIN_STACK_SIZE
	.align		4
.L_15:
        /*0060*/ 	.byte	0x04, 0x12
        /*0062*/ 	.short	(.L_17 - .L_16)
	.align		4
.L_16:
        /*0064*/ 	.word	index@(_Z17computeHistKernelPjiPiii)
        /*0068*/ 	.word	0x00000000
.L_17:


//--------------------- .nv.compat                --------------------------
	.section	.nv.compat,"",@"SHT_CUDA_COMPAT_INFO"
	.align	4
        /*0000*/ 	.byte	0x02, 0x09, 0x00, 0x00, 0x02, 0x02, 0x01, 0x00, 0x02, 0x05, 0x05, 0x00, 0x03, 0x07, 0x01, 0x01
        /*0010*/ 	.byte	0x02, 0x03, 0x00, 0x00, 0x02, 0x06, 0x01, 0x00, 0x04, 0x0b, 0x08, 0x00, 0x09, 0x00, 0x00, 0x00
        /*0020*/ 	.byte	0x00, 0x00, 0x00, 0x00


//--------------------- .nv.info._Z10addBlkSumsPiiS_ --------------------------
	.section	.nv.info._Z10addBlkSumsPiiS_,"",@"SHT_CUDA_INFO"
	.sectionflags	@""
	.align	4


	//----- nvinfo : EIATTR_CUDA_API_VERSION
	.align		4
        /*0000*/ 	.byte	0x04, 0x37
        /*0002*/ 	.short	(.L_19 - .L_18)
.L_18:
        /*0004*/ 	.word	0x00000082


	//----- nvinfo : EIATTR_KPARAM_INFO
	.align		4
.L_19:
        /*0008*/ 	.byte	0x04, 0x17
        /*000a*/ 	.short	(.L_21 - .L_20)
.L_20:
        /*000c*/ 	.word	0x00000000
        /*0010*/ 	.short	0x0002
        /*0012*/ 	.short	0x0010
        /*0014*/ 	.byte	0x00, 0xf5, 0x21, 0x00


	//----- nvinfo : EIATTR_KPARAM_INFO
	.align		4
.L_21:
        /*0018*/ 	.byte	0x04, 0x17
        /*001a*/ 	.short	(.L_23 - .L_22)
.L_22:
        /*001c*/ 	.word	0x00000000
        /*0020*/ 	.short	0x0001
        /*0022*/ 	.short	0x0008
        /*0024*/ 	.byte	0x00, 0xf0, 0x11, 0x00


	//----- nvinfo : EIATTR_KPARAM_INFO
	.align		4
.L_23:
        /*0028*/ 	.byte	0x04, 0x17
        /*002a*/ 	.short	(.L_25 - .L_24)
.L_24:
        /*002c*/ 	.word	0x00000000
        /*0030*/ 	.short	0x0000
        /*0032*/ 	.short	0x0000
        /*0034*/ 	.byte	0x00, 0xf5, 0x21, 0x00


	//----- nvinfo : EIATTR_SPARSE_MMA_MASK
	.align		4
.L_25:
        /*0038*/ 	.byte	0x03, 0x50
        /*003a*/ 	.short	0x0000


	//----- nvinfo : EIATTR_MAXREG_COUNT
	.align		4
        /*003c*/ 	.byte	0x03, 0x1b
        /*003e*/ 	.short	0x00ff


	//----- nvinfo : EIATTR_MERCURY_ISA_VERSION
	.align		4
        /*0040*/ 	.byte	0x03, 0x5f
        /*0042*/ 	.short	0x0101


	//----- nvinfo : EIATTR_VRC_CTA_INIT_COUNT
	.align		4
        /*0044*/ 	.byte	0x02, 0x4a
	.zero		1
	.zero		1


	//----- nvinfo : EIATTR_EXIT_INSTR_OFFSETS
	.align		4
        /*0048*/ 	.byte	0x04, 0x1c
        /*004a*/ 	.short	(.L_27 - .L_26)


	//   ....[0]....
.L_26:
        /*004c*/ 	.word	0x00000080


	//   ....[1]....
        /*0050*/ 	.word	0x00000130


	//----- nvinfo : EIATTR_CBANK_PARAM_SIZE
	.align		4
.L_27:
        /*0054*/ 	.byte	0x03, 0x19
        /*0056*/ 	.short	0x0018


	//----- nvinfo : EIATTR_PARAM_CBANK
	.align		4
        /*0058*/ 	.byte	0x04, 0x0a
        /*005a*/ 	.short	(.L_29 - .L_28)
	.align		4
.L_28:
        /*005c*/ 	.word	index@(.nv.constant0._Z10addBlkSumsPiiS_)
        /*0060*/ 	.short	0x0380
        /*0062*/ 	.short	0x0018


	//----- nvinfo : EIATTR_SW_WAR
	.align		4
.L_29:
        /*0064*/ 	.byte	0x04, 0x36
        /*0066*/ 	.short	(.L_31 - .L_30)
.L_30:
        /*0068*/ 	.word	0x00000008
.L_31:


//--------------------- .nv.info._Z13scanBlkKernelPiiS_S_ --------------------------
	.section	.nv.info._Z13scanBlkKernelPiiS_S_,"",@"SHT_CUDA_INFO"
	.sectionflags	@""
	.align	4


	//----- nvinfo : EIATTR_CUDA_API_VERSION
	.align		4
        /*0000*/ 	.byte	0x04, 0x37
        /*0002*/ 	.short	(.L_33 - .L_32)
.L_32:
        /*0004*/ 	.word	0x00000082


	//----- nvinfo : EIATTR_KPARAM_INFO
	.align		4
.L_33:
        /*0008*/ 	.byte	0x04, 0x17
        /*000a*/ 	.short	(.L_35 - .L_34)
.L_34:
        /*000c*/ 	.word	0x00000000
        /*0010*/ 	.short	0x0003
        /*0012*/ 	.short	0x0018
        /*0014*/ 	.byte	0x00, 0xf5, 0x21, 0x00


	//----- nvinfo : EIATTR_KPARAM_INFO
	.align		4
.L_35:
        /*0018*/ 	.byte	0x04, 0x17
        /*001a*/ 	.short	(.L_37 - .L_36)
.L_36:
        /*001c*/ 	.word	0x00000000
        /*0020*/ 	.short	0x0002
        /*0022*/ 	.short	0x0010
        /*0024*/ 	.byte	0x00, 0xf5, 0x21, 0x00


	//----- nvinfo : EIATTR_KPARAM_INFO
	.align		4
.L_37:
        /*0028*/ 	.byte	0x04, 0x17
        /*002a*/ 	.short	(.L_39 - .L_38)
.L_38:
        /*002c*/ 	.word	0x00000000
        /*0030*/ 	.short	0x0001
        /*0032*/ 	.short	0x0008
        /*0034*/ 	.byte	0x00, 0xf0, 0x11, 0x00


	//----- nvinfo : EIATTR_KPARAM_INFO
	.align		4
.L_39:
        /*0038*/ 	.byte	0x04, 0x17
        /*003a*/ 	.short	(.L_41 - .L_40)
.L_40:
        /*003c*/ 	.word	0x00000000
        /*0040*/ 	.short	0x0000
        /*0042*/ 	.short	0x0000
        /*0044*/ 	.byte	0x00, 0xf5, 0x21, 0x00


	//----- nvinfo : EIATTR_SPARSE_MMA_MASK
	.align		4
.L_41:
        /*0048*/ 	.byte	0x03, 0x50
        /*004a*/ 	.short	0x0000


	//----- nvinfo : EIATTR_MAXREG_COUNT
	.align		4
        /*004c*/ 	.byte	0x03, 0x1b
        /*004e*/ 	.short	0x00ff


	//----- nvinfo : EIATTR_NUM_BARRIERS
	.align		4
        /*0050*/ 	.byte	0x02, 0x4c
        /*0052*/ 	.byte	0x01
	.zero		1


	//----- nvinfo : EIATTR_MERCURY_ISA_VERSION
	.align		4
        /*0054*/ 	.byte	0x03, 0x5f
        /*0056*/ 	.short	0x0101


	//----- nvinfo : EIATTR_VRC_CTA_INIT_COUNT
	.align		4
        /*0058*/ 	.byte	0x02, 0x4a
	.zero		1
	.zero		1


	//----- nvinfo : EIATTR_EXIT_INSTR_OFFSETS
	.align		4
        /*005c*/ 	.byte	0x04, 0x1c
        /*005e*/ 	.short	(.L_43 - .L_42)


	//   ....[0]....
.L_42:
        /*0060*/ 	.word	0x000002d0


	//   ....[1]....
        /*0064*/ 	.word	0x00000330


	//----- nvinfo : EIATTR_CBANK_PARAM_SIZE
	.align		4
.L_43:
        /*0068*/ 	.byte	0x03, 0x19
        /*006a*/ 	.short	0x0020


	//----- nvinfo : EIATTR_PARAM_CBANK
	.align		4
        /*006c*/ 	.byte	0x04, 0x0a
        /*006e*/ 	.short	(.L_45 - .L_44)
	.align		4
.L_44:
        /*0070*/ 	.word	index@(.nv.constant0._Z13scanBlkKernelPiiS_S_)
        /*0074*/ 	.short	0x0380
        /*0076*/ 	.short	0x0020


	//----- nvinfo : EIATTR_SW_WAR
	.align		4
.L_45:
        /*0078*/ 	.byte	0x04, 0x36
        /*007a*/ 	.short	(.L_47 - .L_46)
.L_46:
        /*007c*/ 	.word	0x00000008
.L_47:


//--------------------- .nv.info._Z17computeHistKernelPjiPiii --------------------------
	.section	.nv.info._Z17computeHistKernelPjiPiii,"",@"SHT_CUDA_INFO"
	.sectionflags	@""
	.align	4


	//----- nvinfo : EIATTR_CUDA_API_VERSION
	.align		4
        /*0000*/ 	.byte	0x04, 0x37
        /*0002*/ 	.short	(.L_49 - .L_48)
.L_48:
        /*0004*/ 	.word	0x00000082


	//----- nvinfo : EIATTR_KPARAM_INFO
	.align		4
.L_49:
        /*0008*/ 	.byte	0x04, 0x17
        /*000a*/ 	.short	(.L_51 - .L_50)
.L_50:
        /*000c*/ 	.word	0x00000000
        /*0010*/ 	.short	0x0004
        /*0012*/ 	.short	0x001c
        /*0014*/ 	.byte	0x00, 0xf0, 0x11, 0x00


	//----- nvinfo : EIATTR_KPARAM_INFO
	.align		4
.L_51:
        /*0018*/ 	.byte	0x04, 0x17
        /*001a*/ 	.short	(.L_53 - .L_52)
.L_52:
        /*001c*/ 	.word	0x00000000
        /*0020*/ 	.short	0x0003
        /*0022*/ 	.short	0x0018
        /*0024*/ 	.byte	0x00, 0xf0, 0x11, 0x00


	//----- nvinfo : EIATTR_KPARAM_INFO
	.align		4
.L_53:
        /*0028*/ 	.byte	0x04, 0x17
        /*002a*/ 	.short	(.L_55 - .L_54)
.L_54:
        /*002c*/ 	.word	0x00000000
        /*0030*/ 	.short	0x0002
        /*0032*/ 	.short	0x0010
        /*0034*/ 	.byte	0x00, 0xf5, 0x21, 0x00


	//----- nvinfo : EIATTR_KPARAM_INFO
	.align		4
.L_55:
        /*0038*/ 	.byte	0x04, 0x17
        /*003a*/ 	.short	(.L_57 - .L_56)
.L_56:
        /*003c*/ 	.word	0x00000000
        /*0040*/ 	.short	0x0001
        /*0042*/ 	.short	0x0008
        /*0044*/ 	.byte	0x00, 0xf0, 0x11, 0x00


	//----- nvinfo : EIATTR_KPARAM_INFO
	.align		4
.L_57:
        /*0048*/ 	.byte	0x04, 0x17
        /*004a*/ 	.short	(.L_59 - .L_58)
.L_58:
        /*004c*/ 	.word	0x00000000
        /*0050*/ 	.short	0x0000
        /*0052*/ 	.short	0x0000
        /*0054*/ 	.byte	0x00, 0xf5, 0x21, 0x00


	//----- nvinfo : EIATTR_SPARSE_MMA_MASK
	.align		4
.L_59:
        /*0058*/ 	.byte	0x03, 0x50
        /*005a*/ 	.short	0x0000


	//----- nvinfo : EIATTR_MAXREG_COUNT
	.align		4
        /*005c*/ 	.byte	0x03, 0x1b
        /*005e*/ 	.short	0x00ff


	//----- nvinfo : EIATTR_NUM_BARRIERS
	.align		4
        /*0060*/ 	.byte	0x02, 0x4c
        /*0062*/ 	.byte	0x01
	.zero		1


	//----- nvinfo : EIATTR_MERCURY_ISA_VERSION
	.align		4
        /*0064*/ 	.byte	0x03, 0x5f
        /*0066*/ 	.short	0x0101


	//----- nvinfo : EIATTR_VRC_CTA_INIT_COUNT
	.align		4
        /*0068*/ 	.byte	0x02, 0x4a
	.zero		1
	.zero		1


	//----- nvinfo : EIATTR_EXIT_INSTR_OFFSETS
	.align		4
        /*006c*/ 	.byte	0x04, 0x1c
        /*006e*/ 	.short	(.L_61 - .L_60)


	//   ....[0]....
.L_60:
        /*0070*/ 	.word	0x00000a30


	//   ....[1]....
        /*0074*/ 	.word	0x00001160


	//   ....[2]....
        /*0078*/ 	.word	0x00001500


	//   ....[3]....
        /*007c*/ 	.word	0x00001710


	//   ....[4]....
        /*0080*/ 	.word	0x00001740


	//   ....[5]....
        /*0084*/ 	.word	0x000017d0


	//----- nvinfo : EIATTR_CRS_STACK_SIZE
	.align		4
.L_61:
        /*0088*/ 	.byte	0x04, 0x1e
        /*008a*/ 	.short	(.L_63 - .L_62)
.L_62:
        /*008c*/ 	.word	0x00000000


	//----- nvinfo : EIATTR_CBANK_PARAM_SIZE
	.align		4
.L_63:
        /*0090*/ 	.byte	0x03, 0x19
        /*0092*/ 	.short	0x0020


	//----- nvinfo : EIATTR_PARAM_CBANK
	.align		4
        /*0094*/ 	.byte	0x04, 0x0a
        /*0096*/ 	.short	(.L_65 - .L_64)
	.align		4
.L_64:
        /*0098*/ 	.word	index@(.nv.constant0._Z17computeHistKernelPjiPiii)
        /*009c*/ 	.short	0x0380
        /*009e*/ 	.short	0x0020


	//----- nvinfo : EIATTR_SW_WAR
	.align		4
.L_65:
        /*00a0*/ 	.byte	0x04, 0x36
        /*00a2*/ 	.short	(.L_67 - .L_66)
.L_66:
        /*00a4*/ 	.word	0x00000008
.L_67:


//--------------------- .nv.callgraph             --------------------------
	.section	.nv.callgraph,"",@"SHT_CUDA_CALLGRAPH"
	.align	4
	.sectionentsize	8
	.align		4
        /*0000*/ 	.word	0x00000000
	.align		4
        /*0004*/ 	.word	0xffffffff
	.align		4
        /*0008*/ 	.word	0x00000000
	.align		4
        /*000c*/ 	.word	0xfffffffe
	.align		4
        /*0010*/ 	.word	0x00000000
	.align		4
        /*0014*/ 	.word	0xfffffffd
	.align		4
        /*0018*/ 	.word	0x00000000
	.align		4
        /*001c*/ 	.word	0xfffffffc


//--------------------- .text._Z10addBlkSumsPiiS_ --------------------------
	.section	.text._Z10addBlkSumsPiiS_,"ax",@progbits
	.align	128
        .global         _Z10addBlkSumsPiiS_
        .type           _Z10addBlkSumsPiiS_,@function
        .size           _Z10addBlkSumsPiiS_,(.L_x_44 - _Z10addBlkSumsPiiS_)
        .other          _Z10addBlkSumsPiiS_,@"STO_CUDA_ENTRY STV_DEFAULT"
_Z10addBlkSumsPiiS_:
.text._Z10addBlkSumsPiiS_:
[----:B------:R-:W-:Y:S01]  /*0000*/  LDC R1, c[0x0][0x37c] ;  /* 0x0000df00ff017b82 */ /* 0x000fe20000000800 */
[----:B------:R-:W0:Y:S01]  /*0010*/  S2R R9, SR_CTAID.X ;  /* 0x0000000000097919 */ /* 0x000e220000002500 */
[----:B------:R-:W0:Y:S01]  /*0020*/  LDCU UR4, c[0x0][0x360] ;  /* 0x00006c00ff0477ac */ /* 0x000e220008000800 */
[----:B------:R-:W0:Y:S01]  /*0030*/  S2R R0, SR_TID.X ;  /* 0x0000000000007919 */ /* 0x000e220000002100 */
[----:B------:R-:W1:Y:S01]  /*0040*/  LDCU UR5, c[0x0][0x388] ;  /* 0x00007100ff0577ac */ /* 0x000e620008000800 */
[----:B0-----:R-:W-:-:S05]  /*0050*/  IMAD R7, R9, UR4, R0 ;  /* 0x0000000409077c24 */ /* 0x001fca000f8e0200 */
[----:B-1----:R-:W-:-:S04]  /*0060*/  ISETP.GE.AND P0, PT, R7, UR5, PT ;  /* 0x0000000507007c0c */ /* 0x002fc8000bf06270 */
[----:B------:R-:W-:-:S13]  /*0070*/  ISETP.LT.U32.OR P0, PT, R7, UR4, P0 ;  /* 0x0000000407007c0c */ /* 0x000fda0008701470 */
[----:B------:R-:W-:Y:S05]  /*0080*/  @P0 EXIT ;  /* 0x000000000000094d */ /* 0x000fea0003800000 */
[----:B------:R-:W0:Y:S01]  /*0090*/  LDC.64 R2, c[0x0][0x390] ;  /* 0x0000e400ff027b82 */ /* 0x000e220000000a00 */
[----:B------:R-:W1:Y:S01]  /*00a0*/  LDCU.64 UR4, c[0x0][0x358] ;  /* 0x00006b00ff0477ac */ /* 0x000e620008000a00 */
[----:B------:R-:W-:-:S06]  /*00b0*/  IADD3 R9, PT, PT, R9, -0x1, RZ ;  /* 0xffffffff09097810 */ /* 0x000fcc0007ffe0ff */
[----:B------:R-:W2:Y:S01]  /*00c0*/  LDC.64 R4, c[0x0][0x380] ;  /* 0x0000e000ff047b82 */ /* 0x000ea20000000a00 */
[----:B0-----:R-:W-:-:S06]  /*00d0*/  IMAD.WIDE.U32 R2, R9, 0x4, R2 ;  /* 0x0000000409027825 */ /* 0x001fcc00078e0002 */
[----:B-1----:R-:W3:Y:S01]  /*00e0*/  LDG.E R2, desc[UR4][R2.64] ;  /* 0x0000000402027981 */ /* 0x002ee2000c1e1900 */
[----:B--2---:R-:W-:-:S05]  /*00f0*/  IMAD.WIDE R4, R7, 0x4, R4 ;  /* 0x0000000407047825 */ /* 0x004fca00078e0204 */
[----:B------:R-:W3:Y:S02]  /*0100*/  LDG.E R7, desc[UR4][R4.64] ;  /* 0x0000000404077981 */ /* 0x000ee4000c1e1900 */
[----:B---3--:R-:W-:-:S05]  /*0110*/  IADD3 R7, PT, PT, R2, R7, RZ ;  /* 0x0000000702077210 */ /* 0x008fca0007ffe0ff */
[----:B------:R-:W-:Y:S01]  /*0120*/  STG.E desc[UR4][R4.64], R7 ;  /* 0x0000000704007986 */ /* 0x000fe2000c101904 */
[----:B------:R-:W-:Y:S05]  /*0130*/  EXIT ;  /* 0x000000000000794d */ /* 0x000fea0003800000 */
.L_x_0:
[----:B------:R-:W-:-:S00]  /*0140*/  BRA `(.L_x_0) ;  /* 0xfffffffc00fc7947 */ /* 0x000fc0000383ffff */
[----:B------:R-:W-:-:S00]  /*0150*/  NOP ;  /* 0x0000000000007918 */ /* 0x000fc00000000000 */
        /* <DEDUP_REMOVED lines=10> */
.L_x_44:


//--------------------- .text._Z13scanBlkKernelPiiS_S_ --------------------------
	.section	.text._Z13scanBlkKernelPiiS_S_,"ax",@progbits
	.align	128
        .global         _Z13scanBlkKernelPiiS_S_
        .type           _Z13scanBlkKernelPiiS_S_,@function
        .size           _Z13scanBlkKernelPiiS_S_,(.L_x_45 - _Z13scanBlkKernelPiiS_S_)
        .other          _Z13scanBlkKernelPiiS_S_,@"STO_CUDA_ENTRY STV_DEFAULT"
_Z13scanBlkKernelPiiS_S_:
.text._Z13scanBlkKernelPiiS_S_:
[----:B------:R-:W-:Y:S01]  /*0000*/  LDC R1, c[0x0][0x37c] ;  /* 0x0000df00ff017b82 */ /* 0x000fe20000000800 */
[----:B------:R-:W0:Y:S01]  /*0010*/  S2R R9, SR_CTAID.X ;  /* 0x0000000000097919 */ /* 0x000e220000002500 */
[----:B------:R-:W0:Y:S01]  /*0020*/  LDCU UR6, c[0x0][0x360] ;  /* 0x00006c00ff0677ac */ /* 0x000e220008000800 */
[----:B------:R-:W0:Y:S01]  /*0030*/  S2R R4, SR_TID.X ;  /* 0x0000000000047919 */ /* 0x000e220000002100 */
[----:B------:R-:W1:Y:S01]  /*0040*/  LDCU UR4, c[0x0][0x388] ;  /* 0x00007100ff0477ac */ /* 0x000e620008000800 */
[----:B------:R-:W2:Y:S01]  /*0050*/  LDCU.64 UR8, c[0x0][0x358] ;  /* 0x00006b00ff0877ac */ /* 0x000ea20008000a00 */
[----:B0-----:R-:W-:-:S05]  /*0060*/  IMAD R5, R9, UR6, R4 ;  /* 0x0000000609057c24 */ /* 0x001fca000f8e0204 */
[----:B-1----:R-:W-:-:S04]  /*0070*/  ISETP.GE.AND P0, PT, R5, UR4, PT ;  /* 0x0000000405007c0c */ /* 0x002fc8000bf06270 */
[----:B------:R-:W-:-:S13]  /*0080*/  ISETP.LT.OR P0, PT, R5, 0x1, P0 ;  /* 0x000000010500780c */ /* 0x000fda0000701670 */
[----:B------:R-:W0:Y:S01]  /*0090*/  @!P0 LDC.64 R2, c[0x0][0x380] ;  /* 0x0000e000ff028b82 */ /* 0x000e220000000a00 */
[----:B------:R-:W-:-:S04]  /*00a0*/  @!P0 VIADD R7, R5, 0xffffffff ;  /* 0xffffffff05078836 */ /* 0x000fc80000000000 */
[----:B0-----:R-:W-:-:S06]  /*00b0*/  @!P0 IMAD.WIDE.U32 R2, R7, 0x4, R2 ;  /* 0x0000000407028825 */ /* 0x001fcc00078e0002 */
[----:B--2---:R-:W2:Y:S01]  /*00c0*/  @!P0 LDG.E R3, desc[UR8][R2.64] ;  /* 0x0000000802038981 */ /* 0x004ea2000c1e1900 */
[----:B------:R-:W0:Y:S01]  /*00d0*/  S2UR UR5, SR_CgaCtaId ;  /* 0x00000000000579c3 */ /* 0x000e220000008800 */
[----:B------:R-:W-:Y:S01]  /*00e0*/  UMOV UR4, 0x400 ;  /* 0x0000040000047882 */ /* 0x000fe20000000000 */
[----:B------:R-:W-:Y:S02]  /*00f0*/  UISETP.GE.U32.AND UP0, UPT, UR6, 0x2, UPT ;  /* 0x000000020600788c */ /* 0x000fe4000bf06070 */
[----:B0-----:R-:W-:-:S06]  /*0100*/  ULEA UR4, UR5, UR4, 0x18 ;  /* 0x0000000405047291 */ /* 0x001fcc000f8ec0ff */
[----:B------:R-:W-:-:S05]  /*0110*/  LEA R0, R4, UR4, 0x2 ;  /* 0x0000000404007c11 */ /* 0x000fca000f8e10ff */
[----:B--2---:R0:W-:Y:S04]  /*0120*/  @!P0 STS [R0], R3 ;  /* 0x0000000300008388 */ /* 0x0041e80000000800 */
[----:B------:R0:W-:Y:S01]  /*0130*/  @P0 STS [R0], RZ ;  /* 0x000000ff00000388 */ /* 0x0001e20000000800 */
[----:B------:R-:W-:Y:S06]  /*0140*/  BAR.SYNC.DEFER_BLOCKING 0x0 ;  /* 0x0000000000007b1d */ /* 0x000fec0000010000 */
[----:B------:R-:W-:Y:S05]  /*0150*/  BRA.U !UP0, `(.L_x_1) ;  /* 0x0000000108387547 */ /* 0x000fea000b800000 */
[----:B------:R-:W-:-:S05]  /*0160*/  UMOV UR5, 0x1 ;  /* 0x0000000100057882 */ /* 0x000fca0000000000 */
.L_x_2:
[----:B------:R-:W-:Y:S01]  /*0170*/  ISETP.GE.U32.AND P0, PT, R4, UR5, PT ;  /* 0x0000000504007c0c */ /* 0x000fe2000bf06070 */
[----:B------:R-:W-:-:S12]  /*0180*/  IMAD.MOV.U32 R2, RZ, RZ, RZ ;  /* 0x000000ffff027224 */ /* 0x000fd800078e00ff */
[----:B0-----:R-:W-:Y:S01]  /*0190*/  @P0 VIADD R3, R4, -UR5 ;  /* 0x8000000504030c36 */ /* 0x001fe20008000000 */
[----:B------:R-:W-:-:S04]  /*01a0*/  USHF.L.U32 UR5, UR5, 0x1, URZ ;  /* 0x0000000105057899 */ /* 0x000fc800080006ff */
[----:B------:R-:W-:Y:S01]  /*01b0*/  @P0 LEA R3, R3, UR4, 0x2 ;  /* 0x0000000403030c11 */ /* 0x000fe2000f8e10ff */
[----:B------:R-:W-:-:S04]  /*01c0*/  UISETP.GE.U32.AND UP0, UPT, UR5, UR6, UPT ;  /* 0x000000060500728c */ /* 0x000fc8000bf06070 */
[----:B------:R-:W-:Y:S01]  /*01d0*/  @P0 LDS R2, [R3] ;  /* 0x0000000003020984 */ /* 0x000fe20000000800 */
[----:B------:R-:W-:Y:S06]  /*01e0*/  BAR.SYNC.DEFER_BLOCKING 0x0 ;  /* 0x0000000000007b1d */ /* 0x000fec0000010000 */
[----:B-1----:R-:W0:Y:S02]  /*01f0*/  LDS R7, [R0] ;  /* 0x0000000000077984 */ /* 0x002e240000000800 */
[----:B0-----:R-:W-:-:S05]  /*0200*/  IMAD.IADD R7, R7, 0x1, R2 ;  /* 0x0000000107077824 */ /* 0x001fca00078e0202 */
[----:B------:R1:W-:Y:S01]  /*0210*/  STS [R0], R7 ;  /* 0x0000000700007388 */ /* 0x0003e20000000800 */
[----:B------:R-:W-:Y:S06]  /*0220*/  BAR.SYNC.DEFER_BLOCKING 0x0 ;  /* 0x0000000000007b1d */ /* 0x000fec0000010000 */
[----:B------:R-:W-:Y:S05]  /*0230*/  BRA.U !UP0, `(.L_x_2) ;  /* 0xfffffffd08cc7547 */ /* 0x000fea000b83ffff */
.L_x_1:
[----:B------:R-:W2:Y:S01]  /*0240*/  LDCU UR5, c[0x0][0x388] ;  /* 0x00007100ff0577ac */ /* 0x000ea20008000800 */
[----:B------:R-:W3:Y:S01]  /*0250*/  LDCU.64 UR10, c[0x0][0x398] ;  /* 0x00007300ff0a77ac */ /* 0x000ee20008000a00 */
[----:B--2---:R-:W-:Y:S02]  /*0260*/  ISETP.GE.AND P1, PT, R5, UR5, PT ;  /* 0x0000000505007c0c */ /* 0x004fe4000bf26270 */
[----:B---3--:R-:W-:-:S04]  /*0270*/  ISETP.NE.U32.AND P0, PT, RZ, UR10, PT ;  /* 0x0000000aff007c0c */ /* 0x008fc8000bf05070 */
[----:B------:R-:W-:-:S07]  /*0280*/  ISETP.NE.AND.EX P0, PT, RZ, UR11, PT, P0 ;  /* 0x0000000bff007c0c */ /* 0x000fce000bf05300 */
[----:B-1----:R-:W1:Y:S01]  /*0290*/  @!P1 LDS R7, [R0] ;  /* 0x0000000000079984 */ /* 0x002e620000000800 */
[----:B0-----:R-:W0:Y:S02]  /*02a0*/  @!P1 LDC.64 R2, c[0x0][0x390] ;  /* 0x0000e400ff029b82 */ /* 0x001e240000000a00 */
[----:B0-----:R-:W-:-:S05]  /*02b0*/  @!P1 IMAD.WIDE R2, R5, 0x4, R2 ;  /* 0x0000000405029825 */ /* 0x001fca00078e0202 */
[----:B-1----:R0:W-:Y:S01]  /*02c0*/  @!P1 STG.E desc[UR8][R2.64], R7 ;  /* 0x0000000702009986 */ /* 0x0021e2000c101908 */
[----:B------:R-:W-:Y:S05]  /*02d0*/  @!P0 EXIT ;  /* 0x000000000000894d */ /* 0x000fea0003800000 */
[----:B------:R-:W-:Y:S01]  /*02e0*/  ULEA UR4, UR6, UR4, 0x2 ;  /* 0x0000000406047291 */ /* 0x000fe2000f8e10ff */
[----:B0-----:R-:W0:Y:S08]  /*02f0*/  LDC.64 R2, c[0x0][0x398] ;  /* 0x0000e600ff027b82 */ /* 0x001e300000000a00 */
[----:B------:R-:W1:Y:S01]  /*0300*/  LDS R5, [UR4+-0x4] ;  /* 0xfffffc04ff057984 */ /* 0x000e620008000800 */
[----:B0-----:R-:W-:-:S05]  /*0310*/  IMAD.WIDE.U32 R2, R9, 0x4, R2 ;  /* 0x0000000409027825 */ /* 0x001fca00078e0002 */
[----:B-1----:R-:W-:Y:S01]  /*0320*/  STG.E desc[UR8][R2.64], R5 ;  /* 0x0000000502007986 */ /* 0x002fe2000c101908 */
[----:B------:R-:W-:Y:S05]  /*0330*/  EXIT ;  /* 0x000000000000794d */ /* 0x000fea0003800000 */
.L_x_3:
        /* <DEDUP_REMOVED lines=12> */
.L_x_45:


//--------------------- .text._Z17computeHistKernelPjiPiii --------------------------
	.section	.text._Z17computeHistKernelPjiPiii,"ax",@progbits
	.align	128
        .global         _Z17computeHistKernelPjiPiii
        .type           _Z17computeHistKernelPjiPiii,@function
        .size           _Z17computeHistKernelPjiPiii,(.L_x_46 - _Z17computeHistKernelPjiPiii)
        .other          _Z17computeHistKernelPjiPiii,@"STO_CUDA_ENTRY STV_DEFAULT"
_Z17computeHistKernelPjiPiii:
.text._Z17computeHistKernelPjiPiii:
[----:B------:R-:W-:Y:S01]  /*0000*/  LDC R1, c[0x0][0x37c] ;  /* 0x0000df00ff017b82 */ /* 0x000fe20000000800 */
[----:B------:R-:W0:Y:S07]  /*0010*/  LDCU UR13, c[0x0][0x360] ;  /* 0x00006c00ff0d77ac */ /* 0x000e2e0008000800 */
[----:B------:R-:W1:Y:S01]  /*0020*/  LDC R3, c[0x0][0x360] ;  /* 0x0000d800ff037b82 */ /* 0x000e620000000800 */
[----:B------:R-:W2:Y:S01]  /*0030*/  LDCU UR6, c[0x0][0x398] ;  /* 0x00007300ff0677ac */ /* 0x000ea20008000800 */
[----:B------:R-:W-:Y:S01]  /*0040*/  UMOV UR4, URZ ;  /* 0x000000ff00047c82 */ /* 0x000fe20008000000 */
[----:B0-----:R-:W0:Y:S01]  /*0050*/  I2F.U32.RP R0, UR13 ;  /* 0x0000000d00007d06 */ /* 0x001e220008209000 */
[----:B------:R-:W-:-:S02]  /*0060*/  UISETP.NE.U32.AND UP2, UPT, UR13, URZ, UPT ;  /* 0x000000ff0d00728c */ /* 0x000fc4000bf45070 */
[----:B--2---:R-:W-:-:S05]  /*0070*/  UIADD3 UR10, UPT, UPT, UR6, -0x1, URZ ;  /* 0xffffffff060a7890 */ /* 0x004fca000fffe0ff */
[----:B0-----:R-:W0:Y:S02]  /*0080*/  MUFU.RCP R0, R0 ;  /* 0x0000000000007308 */ /* 0x001e240000001000 */
[----:B0-----:R-:W-:Y:S02]  /*0090*/  VIADD R2, R0, 0xffffffe ;  /* 0x0ffffffe00027836 */ /* 0x001fe40000000000 */
[----:B------:R-:W1:Y:S04]  /*00a0*/  S2R R0, SR_TID.X ;  /* 0x0000000000007919 */ /* 0x000e680000002100 */
[----:B------:R-:W0:Y:S02]  /*00b0*/  F2I.FTZ.U32.TRUNC.NTZ R2, R2 ;  /* 0x0000000200027305 */ /* 0x000e24000021f000 */
[----:B0-----:R-:W-:-:S13]  /*00c0*/  R2UR UR5, R2 ;  /* 0x00000000020572ca */ /* 0x001fda00000e0000 */
[----:B------:R-:W-:-:S04]  /*00d0*/  UIADD3 UR7, UPT, UPT, URZ, -UR5, URZ ;  /* 0x80000005ff077290 */ /* 0x000fc8000fffe0ff */
[----:B------:R-:W-:-:S04]  /*00e0*/  UIMAD UR7, UR7, UR13, URZ ;  /* 0x0000000d070772a4 */ /* 0x000fc8000f8e02ff */
[----:B------:R-:W-:-:S04]  /*00f0*/  UIMAD.WIDE.U32 UR4, UR5, UR7, UR4 ;  /* 0x00000007050472a5 */ /* 0x000fc8000f8e0004 */
[----:B------:R-:W-:-:S03]  /*0100*/  UIMAD.WIDE.U32 UR4, UR5, UR10, URZ ;  /* 0x0000000a050472a5 */ /* 0x000fc6000f8e00ff */
[----:B------:R-:W1:Y:S01]  /*0110*/  S2UR UR7, SR_CTAID.X ;  /* 0x00000000000779c3 */ /* 0x000e620000002500 */
[----:B------:R-:W-:-:S04]  /*0120*/  UIADD3 UR4, UPT, UPT, -UR5, URZ, URZ ;  /* 0x000000ff05047290 */ /* 0x000fc8000fffe1ff */
[----:B------:R-:W-:-:S04]  /*0130*/  UIMAD UR4, UR13, UR4, UR10 ;  /* 0x000000040d0472a4 */ /* 0x000fc8000f8e020a */
[----:B------:R-:W-:-:S11]  /*0140*/  UISETP.GE.U32.AND UP0, UPT, UR4, UR13, UPT ;  /* 0x0000000d0400728c */ /* 0x000fd6000bf06070 */
[----:B------:R-:W-:Y:S02]  /*0150*/  @UP0 UIADD3 UR4, UPT, UPT, UR4, -UR13, URZ ;  /* 0x8000000d04040290 */ /* 0x000fe4000fffe0ff */
[----:B------:R-:W-:Y:S02]  /*0160*/  @UP0 UIADD3 UR5, UPT, UPT, UR5, 0x1, URZ ;  /* 0x0000000105050890 */ /* 0x000fe4000fffe0ff */
[----:B------:R-:W-:Y:S01]  /*0170*/  UISETP.GE.U32.AND UP1, UPT, UR4, UR13, UPT ;  /* 0x0000000d0400728c */ /* 0x000fe2000bf26070 */
[----:B-1----:R-:W-:-:S10]  /*0180*/  IMAD R2, R3, UR7, R0 ;  /* 0x0000000703027c24 */ /* 0x002fd4000f8e0200 */
[----:B------:R-:W-:Y:S02]  /*0190*/  @UP1 UIADD3 UR5, UPT, UPT, UR5, 0x1, URZ ;  /* 0x0000000105051890 */ /* 0x000fe4000fffe0ff */
[----:B------:R-:W-:-:S04]  /*01a0*/  @!UP2 ULOP3.LUT UR5, URZ, UR13, URZ, 0x33, !UPT ;  /* 0x0000000dff05a292 */ /* 0x000fc8000f8e33ff */
[----:B------:R-:W-:Y:S02]  /*01b0*/  UISETP.GT.U32.AND UP0, UPT, UR5, 0x7ffffffe, UPT ;  /* 0x7ffffffe0500788c */ /* 0x000fe4000bf04070 */
[----:B------:R-:W-:-:S07]  /*01c0*/  UIADD3 UR11, UPT, UPT, UR5, 0x1, URZ ;  /* 0x00000001050b7890 */ /* 0x000fce000fffe0ff */
[----:B------:R-:W-:Y:S05]  /*01d0*/  BRA.U UP0, `(.L_x_4) ;  /* 0x0000000500c07547 */ /* 0x000fea000b800000 */
[----:B------:R-:W-:Y:S01]  /*01e0*/  UISETP.GE.U32.AND UP0, UPT, UR5, 0x7, UPT ;  /* 0x000000070500788c */ /* 0x000fe2000bf06070 */
[----:B------:R-:W-:Y:S01]  /*01f0*/  IMAD.MOV.U32 R5, RZ, RZ, RZ ;  /* 0x000000ffff057224 */ /* 0x000fe200078e00ff */
[----:B------:R-:W-:-:S04]  /*0200*/  ULOP3.LUT UR8, UR11, 0x7, URZ, 0xc0, !UPT ;  /* 0x000000070b087892 */ /* 0x000fc8000f8ec0ff */
[----:B------:R-:W-:-:S03]  /*0210*/  UISETP.NE.AND UP1, UPT, UR8, URZ, UPT ;  /* 0x000000ff0800728c */ /* 0x000fc6000bf25270 */
[----:B------:R-:W-:Y:S08]  /*0220*/  BRA.U !UP0, `(.L_x_5) ;  /* 0x0000000108b87547 */ /* 0x000ff0000b800000 */
[----:B------:R-:W0:Y:S01]  /*0230*/  S2UR UR6, SR_CgaCtaId ;  /* 0x00000000000679c3 */ /* 0x000e220000008800 */
[----:B------:R-:W-:Y:S01]  /*0240*/  ULOP3.LUT UR9, UR11, 0xfffffff8, URZ, 0xc0, !UPT ;  /* 0xfffffff80b097892 */ /* 0x000fe2000f8ec0ff */
[C---:B------:R-:W-:Y:S01]  /*0250*/  SHF.L.U32 R4, R0.reuse, 0x2, RZ ;  /* 0x0000000200047819 */ /* 0x040fe200000006ff */
[----:B------:R-:W-:Y:S01]  /*0260*/  VIADD R14, R0, UR13 ;  /* 0x0000000d000e7c36 */ /* 0x000fe20008000000 */
[----:B------:R-:W-:Y:S01]  /*0270*/  UMOV UR4, 0x400 ;  /* 0x0000040000047882 */ /* 0x000fe20000000000 */
[----:B------:R-:W-:Y:S01]  /*0280*/  IMAD.MOV.U32 R12, RZ, RZ, R0 ;  /* 0x000000ffff0c7224 */ /* 0x000fe200078e0000 */
[----:B------:R-:W1:Y:S01]  /*0290*/  LDCU UR7, c[0x0][0x398] ;  /* 0x00007300ff0777ac */ /* 0x000e620008000800 */
[C-C-:B------:R-:W-:Y:S01]  /*02a0*/  IMAD R6, R3.reuse, 0x8, R4.reuse ;  /* 0x0000000803067824 */ /* 0x140fe200078e0204 */
[----:B------:R-:W-:Y:S01]  /*02b0*/  MOV R5, UR9 ;  /* 0x0000000900057c02 */ /* 0x000fe20008000f00 */
[C-C-:B------:R-:W-:Y:S01]  /*02c0*/  IMAD R7, R3.reuse, 0xc, R4.reuse ;  /* 0x0000000c03077824 */ /* 0x140fe200078e0204 */
[----:B------:R-:W-:Y:S01]  /*02d0*/  UIADD3 UR12, UPT, UPT, -UR9, URZ, URZ ;  /* 0x000000ff090c7290 */ /* 0x000fe2000fffe1ff */
[----:B------:R-:W-:-:S02]  /*02e0*/  IMAD R8, R3, 0x10, R4 ;  /* 0x0000001003087824 */ /* 0x000fc400078e0204 */
[C-C-:B------:R-:W-:Y:S02]  /*02f0*/  IMAD R9, R3.reuse, 0x14, R4.reuse ;  /* 0x0000001403097824 */ /* 0x140fe400078e0204 */
[C-C-:B------:R-:W-:Y:S02]  /*0300*/  IMAD R10, R3.reuse, 0x18, R4.reuse ;  /* 0x00000018030a7824 */ /* 0x140fe400078e0204 */
[----:B------:R-:W-:Y:S01]  /*0310*/  IMAD R11, R3, 0x1c, R4 ;  /* 0x0000001c030b7824 */ /* 0x000fe200078e0204 */
[----:B01----:R-:W-:-:S12]  /*0320*/  ULEA UR4, UR6, UR4, 0x18 ;  /* 0x0000000406047291 */ /* 0x003fd8000f8ec0ff */
.L_x_6:
[C---:B0-----:R-:W-:Y:S01]  /*0330*/  VIADD R13, R12.reuse, UR13 ;  /* 0x0000000d0c0d7c36 */ /* 0x041fe20008000000 */
[----:B------:R-:W-:Y:S01]  /*0340*/  UMOV UR6, UR7 ;  /* 0x0000000700067c82 */ /* 0x000fe20008000000 */
[----:B------:R-:W-:Y:S01]  /*0350*/  UIADD3 UR12, UPT, UPT, UR12, 0x8, URZ ;  /* 0x000000080c0c7890 */ /* 0x000fe2000fffe0ff */
[----:B------:R-:W-:Y:S01]  /*0360*/  ISETP.GE.AND P6, PT, R12, UR6, PT ;  /* 0x000000060c007c0c */ /* 0x000fe2000bfc6270 */
[C---:B------:R-:W-:Y:S01]  /*0370*/  VIADD R15, R13.reuse, UR13 ;  /* 0x0000000d0d0f7c36 */ /* 0x040fe20008000000 */
[----:B------:R-:W-:Y:S01]  /*0380*/  ISETP.GE.AND P5, PT, R13, UR6, PT ;  /* 0x000000060d007c0c */ /* 0x000fe2000bfa6270 */
[----:B------:R-:W-:Y:S01]  /*0390*/  UISETP.NE.AND UP0, UPT, UR12, URZ, UPT ;  /* 0x000000ff0c00728c */ /* 0x000fe2000bf05270 */
[----:B------:R-:W-:Y:S01]  /*03a0*/  LEA R12, R3, R12, 0x3 ;  /* 0x0000000c030c7211 */ /* 0x000fe200078e18ff */
[C---:B------:R-:W-:Y:S01]  /*03b0*/  VIADD R16, R15.reuse, UR13 ;  /* 0x0000000d0f107c36 */ /* 0x040fe20008000000 */
[----:B------:R-:W-:-:S04]  /*03c0*/  ISETP.GE.AND P4, PT, R15, UR6, PT ;  /* 0x000000060f007c0c */ /* 0x000fc8000bf86270 */
[C---:B------:R-:W-:Y:S02]  /*03d0*/  IADD3 R17, PT, PT, R16.reuse, UR13, RZ ;  /* 0x0000000d10117c10 */ /* 0x040fe4000fffe0ff */
[----:B------:R-:W-:Y:S01]  /*03e0*/  ISETP.GE.AND P3, PT, R16, UR6, PT ;  /* 0x0000000610007c0c */ /* 0x000fe2000bf66270 */
[----:B------:R0:W-:Y:S01]  /*03f0*/  @!P6 STS [R4+UR4], RZ ;  /* 0x000000ff0400e988 */ /* 0x0001e20008000804 */
[C---:B------:R-:W-:Y:S01]  /*0400*/  ISETP.GE.AND P2, PT, R17.reuse, UR6, PT ;  /* 0x0000000611007c0c */ /* 0x040fe2000bf46270 */
[----:B------:R-:W-:-:S04]  /*0410*/  VIADD R18, R17, UR13 ;  /* 0x0000000d11127c36 */ /* 0x000fc80008000000 */
[C---:B------:R-:W-:Y:S01]  /*0420*/  VIADD R19, R18.reuse, UR13 ;  /* 0x0000000d12137c36 */ /* 0x040fe20008000000 */
[----:B------:R-:W-:-:S03]  /*0430*/  ISETP.GE.AND P1, PT, R18, UR6, PT ;  /* 0x0000000612007c0c */ /* 0x000fc6000bf26270 */
[C---:B------:R-:W-:Y:S01]  /*0440*/  VIADD R13, R19.reuse, UR13 ;  /* 0x0000000d130d7c36 */ /* 0x040fe20008000000 */
[----:B------:R-:W-:-:S04]  /*0450*/  ISETP.GE.AND P0, PT, R19, UR6, PT ;  /* 0x0000000613007c0c */ /* 0x000fc8000bf06270 */
[----:B------:R-:W-:Y:S02]  /*0460*/  ISETP.GE.AND P6, PT, R13, UR6, PT ;  /* 0x000000060d007c0c */ /* 0x000fe4000bfc6270 */
[----:B------:R-:W-:-:S05]  /*0470*/  @!P5 LEA R13, R14, UR4, 0x2 ;  /* 0x000000040e0ddc11 */ /* 0x000fca000f8e10ff */
[----:B------:R0:W-:Y:S04]  /*0480*/  @!P5 STS [R13], RZ ;  /* 0x000000ff0d00d388 */ /* 0x0001e80000000800 */
[----:B------:R0:W-:Y:S04]  /*0490*/  @!P4 STS [R6+UR4], RZ ;  /* 0x000000ff0600c988 */ /* 0x0001e80008000804 */
[----:B------:R0:W-:Y:S04]  /*04a0*/  @!P3 STS [R7+UR4], RZ ;  /* 0x000000ff0700b988 */ /* 0x0001e80008000804 */
[----:B------:R0:W-:Y:S04]  /*04b0*/  @!P2 STS [R8+UR4], RZ ;  /* 0x000000ff0800a988 */ /* 0x0001e80008000804 */
[----:B------:R0:W-:Y:S04]  /*04c0*/  @!P1 STS [R9+UR4], RZ ;  /* 0x000000ff09009988 */ /* 0x0001e80008000804 */
[----:B------:R0:W-:Y:S04]  /*04d0*/  @!P0 STS [R10+UR4], RZ ;  /* 0x000000ff0a008988 */ /* 0x0001e80008000804 */
[----:B------:R0:W-:Y:S01]  /*04e0*/  @!P6 STS [R11+UR4], RZ ;  /* 0x000000ff0b00e988 */ /* 0x0001e20008000804 */
[----:B------:R-:W-:Y:S01]  /*04f0*/  ULEA UR4, UR13, UR4, 0x5 ;  /* 0x000000040d047291 */ /* 0x000fe2000f8e28ff */
[----:B------:R-:W-:Y:S11]  /*0500*/  BRA.U UP0, `(.L_x_6) ;  /* 0xfffffffd00887547 */ /* 0x000ff6000b83ffff */
.L_x_5:
[----:B------:R-:W-:Y:S05]  /*0510*/  BRA.U !UP1, `(.L_x_4) ;  /* 0x0000000109f07547 */ /* 0x000fea000b800000 */
[----:B------:R-:W-:Y:S02]  /*0520*/  UISETP.GE.U32.AND UP0, UPT, UR8, 0x4, UPT ;  /* 0x000000040800788c */ /* 0x000fe4000bf06070 */
[----:B------:R-:W-:-:S07]  /*0530*/  ULOP3.LUT UP1, UR4, UR11, 0x3, URZ, 0xc0, !UPT ;  /* 0x000000030b047892 */ /* 0x000fce000f82c0ff */
[----:B------:R-:W-:Y:S05]  /*0540*/  BRA.U !UP0, `(.L_x_7) ;  /* 0x0000000108747547 */ /* 0x000fea000b800000 */
[C---:B0-----:R-:W-:Y:S01]  /*0550*/  IMAD R4, R5.reuse, UR13, R0 ;  /* 0x0000000d05047c24 */ /* 0x041fe2000f8e0200 */
[----:B------:R-:W-:-:S03]  /*0560*/  IADD3 R5, PT, PT, R5, 0x4, RZ ;  /* 0x0000000405057810 */ /* 0x000fc60007ffe0ff */
[C---:B------:R-:W-:Y:S01]  /*0570*/  VIADD R6, R4.reuse, UR13 ;  /* 0x0000000d04067c36 */ /* 0x040fe20008000000 */
[----:B------:R-:W-:-:S03]  /*0580*/  ISETP.GE.AND P0, PT, R4, UR6, PT ;  /* 0x0000000604007c0c */ /* 0x000fc6000bf06270 */
[C---:B------:R-:W-:Y:S01]  /*0590*/  VIADD R7, R6.reuse, UR13 ;  /* 0x0000000d06077c36 */ /* 0x040fe20008000000 */
[----:B------:R-:W-:-:S03]  /*05a0*/  ISETP.GE.AND P1, PT, R6, UR6, PT ;  /* 0x0000000606007c0c */ /* 0x000fc6000bf26270 */
[C---:B------:R-:W-:Y:S01]  /*05b0*/  VIADD R8, R7.reuse, UR13 ;  /* 0x0000000d07087c36 */ /* 0x040fe20008000000 */
[----:B------:R-:W-:-:S04]  /*05c0*/  ISETP.GE.AND P2, PT, R7, UR6, PT ;  /* 0x0000000607007c0c */ /* 0x000fc8000bf46270 */
[----:B------:R-:W-:Y:S01]  /*05d0*/  ISETP.GE.AND P3, PT, R8, UR6, PT ;  /* 0x0000000608007c0c */ /* 0x000fe2000bf66270 */
[----:B------:R-:W0:Y:S01]  /*05e0*/  @!P0 S2R R10, SR_CgaCtaId ;  /* 0x00000000000a8919 */ /* 0x000e220000008800 */
[----:B------:R-:W-:-:S03]  /*05f0*/  @!P0 MOV R9, 0x400 ;  /* 0x0000040000098802 */ /* 0x000fc60000000f00 */
[----:B------:R-:W1:Y:S01]  /*0600*/  @!P1 S2R R12, SR_CgaCtaId ;  /* 0x00000000000c9919 */ /* 0x000e620000008800 */
[----:B------:R-:W-:-:S03]  /*0610*/  @!P1 MOV R11, 0x400 ;  /* 0x00000400000b9802 */ /* 0x000fc60000000f00 */
[----:B------:R-:W2:Y:S01]  /*0620*/  @!P2 S2R R14, SR_CgaCtaId ;  /* 0x00000000000ea919 */ /* 0x000ea20000008800 */
[----:B------:R-:W-:-:S03]  /*0630*/  @!P2 MOV R13, 0x400 ;  /* 0x00000400000da802 */ /* 0x000fc60000000f00 */
[----:B------:R-:W3:Y:S01]  /*0640*/  @!P3 S2R R16, SR_CgaCtaId ;  /* 0x000000000010b919 */ /* 0x000ee20000008800 */
[----:B------:R-:W-:Y:S02]  /*0650*/  @!P3 MOV R15, 0x400 ;  /* 0x00000400000fb802 */ /* 0x000fe40000000f00 */
[----:B0-----:R-:W-:Y:S02]  /*0660*/  @!P0 LEA R9, R10, R9, 0x18 ;  /* 0x000000090a098211 */ /* 0x001fe400078ec0ff */
[----:B-1----:R-:W-:Y:S02]  /*0670*/  @!P1 LEA R11, R12, R11, 0x18 ;  /* 0x0000000b0c0b9211 */ /* 0x002fe400078ec0ff */
[----:B------:R-:W-:Y:S02]  /*0680*/  @!P0 LEA R4, R4, R9, 0x2 ;  /* 0x0000000904048211 */ /* 0x000fe400078e10ff */
[----:B--2---:R-:W-:Y:S01]  /*0690*/  @!P2 LEA R14, R14, R13, 0x18 ;  /* 0x0000000d0e0ea211 */ /* 0x004fe200078ec0ff */
[----:B------:R-:W-:-:S02]  /*06a0*/  @!P1 IMAD R6, R6, 0x4, R11 ;  /* 0x0000000406069824 */ /* 0x000fc400078e020b */
[----:B------:R1:W-:Y:S01]  /*06b0*/  @!P0 STS [R4], RZ ;  /* 0x000000ff04008388 */ /* 0x0003e20000000800 */
[----:B---3--:R-:W-:Y:S01]  /*06c0*/  @!P3 LEA R15, R16, R15, 0x18 ;  /* 0x0000000f100fb211 */ /* 0x008fe200078ec0ff */
[----:B------:R-:W-:Y:S02]  /*06d0*/  @!P2 IMAD R7, R7, 0x4, R14 ;  /* 0x000000040707a824 */ /* 0x000fe400078e020e */
[----:B------:R1:W-:Y:S02]  /*06e0*/  @!P1 STS [R6], RZ ;  /* 0x000000ff06009388 */ /* 0x0003e40000000800 */
[----:B------:R-:W-:Y:S02]  /*06f0*/  @!P3 IMAD R8, R8, 0x4, R15 ;  /* 0x000000040808b824 */ /* 0x000fe400078e020f */
[----:B------:R1:W-:Y:S04]  /*0700*/  @!P2 STS [R7], RZ ;  /* 0x000000ff0700a388 */ /* 0x0003e80000000800 */
[----:B------:R1:W-:Y:S02]  /*0710*/  @!P3 STS [R8], RZ ;  /* 0x000000ff0800b388 */ /* 0x0003e40000000800 */
.L_x_7:
[----:B------:R-:W-:Y:S05]  /*0720*/  BRA.U !UP1, `(.L_x_4) ;  /* 0x00000001096c7547 */ /* 0x000fea000b800000 */
[----:B------:R-:W-:Y:S02]  /*0730*/  UISETP.NE.AND UP0, UPT, UR4, 0x1, UPT ;  /* 0x000000010400788c */ /* 0x000fe4000bf05270 */
[----:B------:R-:W-:-:S04]  /*0740*/  ULOP3.LUT UR7, UR5, 0x1, URZ, 0xc0, !UPT ;  /* 0x0000000105077892 */ /* 0x000fc8000f8ec0ff */
[----:B------:R-:W-:-:S03]  /*0750*/  UISETP.NE.U32.AND UP1, UPT, UR7, 0x1, UPT ;  /* 0x000000010700788c */ /* 0x000fc6000bf25070 */
[----:B------:R-:W-:Y:S08]  /*0760*/  BRA.U !UP0, `(.L_x_8) ;  /* 0x00000001083c7547 */ /* 0x000ff0000b800000 */
[C---:B01----:R-:W-:Y:S01]  /*0770*/  IMAD R4, R5.reuse, UR13, R0 ;  /* 0x0000000d05047c24 */ /* 0x043fe2000f8e0200 */
[----:B------:R-:W-:-:S03]  /*0780*/  IADD3 R5, PT, PT, R5, 0x2, RZ ;  /* 0x0000000205057810 */ /* 0x000fc60007ffe0ff */
[C---:B------:R-:W-:Y:S01]  /*0790*/  VIADD R6, R4.reuse, UR13 ;  /* 0x0000000d04067c36 */ /* 0x040fe20008000000 */
[----:B------:R-:W-:-:S04]  /*07a0*/  ISETP.GE.AND P0, PT, R4, UR6, PT ;  /* 0x0000000604007c0c */ /* 0x000fc8000bf06270 */
[----:B------:R-:W-:-:S09]  /*07b0*/  ISETP.GE.AND P1, PT, R6, UR6, PT ;  /* 0x0000000606007c0c */ /* 0x000fd2000bf26270 */
[----:B------:R-:W0:Y:S01]  /*07c0*/  @!P0 S2R R8, SR_CgaCtaId ;  /* 0x0000000000088919 */ /* 0x000e220000008800 */
[----:B------:R-:W-:-:S03]  /*07d0*/  @!P0 MOV R7, 0x400 ;  /* 0x0000040000078802 */ /* 0x000fc60000000f00 */
[----:B------:R-:W1:Y:S01]  /*07e0*/  @!P1 S2R R10, SR_CgaCtaId ;  /* 0x00000000000a9919 */ /* 0x000e620000008800 */
[----:B------:R-:W-:Y:S02]  /*07f0*/  @!P1 MOV R9, 0x400 ;  /* 0x0000040000099802 */ /* 0x000fe40000000f00 */
[----:B0-----:R-:W-:Y:S02]  /*0800*/  @!P0 LEA R7, R8, R7, 0x18 ;  /* 0x0000000708078211 */ /* 0x001fe400078ec0ff */
[----:B-1----:R-:W-:-:S03]  /*0810*/  @!P1 LEA R9, R10, R9, 0x18 ;  /* 0x000000090a099211 */ /* 0x002fc600078ec0ff */
[----:B------:R-:W-:Y:S02]  /*0820*/  @!P0 IMAD R4, R4, 0x4, R7 ;  /* 0x0000000404048824 */ /* 0x000fe400078e0207 */
[----:B------:R-:W-:-:S03]  /*0830*/  @!P1 IMAD R6, R6, 0x4, R9 ;  /* 0x0000000406069824 */ /* 0x000fc600078e0209 */
[----:B------:R2:W-:Y:S04]  /*0840*/  @!P0 STS [R4], RZ ;  /* 0x000000ff04008388 */ /* 0x0005e80000000800 */
[----:B------:R2:W-:Y:S02]  /*0850*/  @!P1 STS [R6], RZ ;  /* 0x000000ff06009388 */ /* 0x0005e40000000800 */
.L_x_8:
[----:B------:R-:W-:Y:S05]  /*0860*/  BRA.U !UP1, `(.L_x_4) ;  /* 0x00000001091c7547 */ /* 0x000fea000b800000 */
[----:B012---:R-:W-:-:S05]  /*0870*/  IMAD R4, R5, UR13, R0 ;  /* 0x0000000d05047c24 */ /* 0x007fca000f8e0200 */
[----:B------:R-:W-:-:S13]  /*0880*/  ISETP.GE.AND P0, PT, R4, UR6, PT ;  /* 0x0000000604007c0c */ /* 0x000fda000bf06270 */
[----:B------:R-:W0:Y:S01]  /*0890*/  @!P0 S2R R6, SR_CgaCtaId ;  /* 0x0000000000068919 */ /* 0x000e220000008800 */
[----:B------:R-:W-:-:S04]  /*08a0*/  @!P0 MOV R5, 0x400 ;  /* 0x0000040000058802 */ /* 0x000fc80000000f00 */
[----:B0-----:R-:W-:-:S05]  /*08b0*/  @!P0 LEA R5, R6, R5, 0x18 ;  /* 0x0000000506058211 */ /* 0x001fca00078ec0ff */
[----:B------:R-:W-:-:S05]  /*08c0*/  @!P0 IMAD R4, R4, 0x4, R5 ;  /* 0x0000000404048824 */ /* 0x000fca00078e0205 */
[----:B------:R3:W-:Y:S02]  /*08d0*/  @!P0 STS [R4], RZ ;  /* 0x000000ff04008388 */ /* 0x0007e40000000800 */
.L_x_4:
[----:B------:R-:W4:Y:S01]  /*08e0*/  LDCU UR4, c[0x0][0x388] ;  /* 0x00007100ff0477ac */ /* 0x000f220008000800 */
[----:B------:R-:W-:Y:S01]  /*08f0*/  BSSY.RECONVERGENT B0, `(.L_x_9) ;  /* 0x0000010000007945 */ /* 0x000fe20003800200 */
[----:B------:R-:W0:Y:S01]  /*0900*/  LDCU.64 UR8, c[0x0][0x358] ;  /* 0x00006b00ff0877ac */ /* 0x000e220008000a00 */
[----:B------:R-:W-:Y:S01]  /*0910*/  BAR.SYNC.DEFER_BLOCKING 0x0 ;  /* 0x0000000000007b1d */ /* 0x000fe20000010000 */
[----:B----4-:R-:W-:-:S13]  /*0920*/  ISETP.GE.AND P0, PT, R2, UR4, PT ;  /* 0x0000000402007c0c */ /* 0x010fda000bf06270 */
[----:B0-----:R-:W-:Y:S05]  /*0930*/  @P0 BRA `(.L_x_10) ;  /* 0x00000000002c0947 */ /* 0x001fea0003800000 */
[----:B-123--:R-:W0:Y:S01]  /*0940*/  LDC.64 R4, c[0x0][0x380] ;  /* 0x0000e000ff047b82 */ /* 0x00ee220000000a00 */
[----:B------:R-:W1:Y:S01]  /*0950*/  LDCU UR12, c[0x0][0x39c] ;  /* 0x00007380ff0c77ac */ /* 0x000e620008000800 */
[----:B0-----:R-:W-:-:S06]  /*0960*/  IMAD.WIDE R4, R2, 0x4, R4 ;  /* 0x0000000402047825 */ /* 0x001fcc00078e0204 */
[----:B------:R-:W1:Y:S01]  /*0970*/  LDG.E R4, desc[UR8][R4.64] ;  /* 0x0000000804047981 */ /* 0x000e62000c1e1900 */
[----:B------:R-:W0:Y:S01]  /*0980*/  S2UR UR7, SR_CgaCtaId ;  /* 0x00000000000779c3 */ /* 0x000e220000008800 */
[----:B------:R-:W-:Y:S02]  /*0990*/  UMOV UR4, 0x400 ;  /* 0x0000040000047882 */ /* 0x000fe40000000000 */
[----:B0-----:R-:W-:Y:S01]  /*09a0*/  ULEA UR4, UR7, UR4, 0x18 ;  /* 0x0000000407047291 */ /* 0x001fe2000f8ec0ff */
[----:B-1----:R-:W-:-:S04]  /*09b0*/  SHF.R.U32.HI R2, RZ, UR12, R4 ;  /* 0x0000000cff027c19 */ /* 0x002fc80008011604 */
[----:B------:R-:W-:-:S04]  /*09c0*/  LOP3.LUT R2, R2, UR10, RZ, 0xc0, !PT ;  /* 0x0000000a02027c12 */ /* 0x000fc8000f8ec0ff */
[----:B------:R-:W-:-:S05]  /*09d0*/  LEA R2, R2, UR4, 0x2 ;  /* 0x0000000402027c11 */ /* 0x000fca000f8e10ff */
[----:B------:R0:W-:Y:S02]  /*09e0*/  ATOMS.POPC.INC.32 RZ, [R2+URZ] ;  /* 0x0000000002ff7f8c */ /* 0x0001e4000d8000ff */
.L_x_10:
[----:B------:R-:W-:Y:S05]  /*09f0*/  BSYNC.RECONVERGENT B0 ;  /* 0x0000000000007941 */ /* 0x000fea0003800200 */
.L_x_9:
[----:B------:R-:W-:Y:S01]  /*0a00*/  BAR.SYNC.DEFER_BLOCKING 0x0 ;  /* 0x0000000000007b1d */ /* 0x000fe20000010000 */
[----:B------:R-:W-:-:S06]  /*0a10*/  UISETP.GT.U32.AND UP0, UPT, UR5, 0x7ffffffe, UPT ;  /* 0x7ffffffe0500788c */ /* 0x000fcc000bf04070 */
[----:B------:R-:W-:-:S13]  /*0a20*/  PLOP3.LUT P0, PT, PT, PT, UP0, 0x80, 0x8 ;  /* 0x000000000008781c */ /* 0x000fda0003f0f008 */
[----:B------:R-:W-:Y:S05]  /*0a30*/  @P0 EXIT ;  /* 0x000000000000094d */ /* 0x000fea0003800000 */
[----:B------:R-:W-:Y:S01]  /*0a40*/  UISETP.GE.U32.AND UP0, UPT, UR5, 0x7, UPT ;  /* 0x000000070500788c */ /* 0x000fe2000bf06070 */
[----:B------:R-:W-:Y:S01]  /*0a50*/  IMAD.MOV.U32 R5, RZ, RZ, RZ ;  /* 0x000000ffff057224 */ /* 0x000fe200078e00ff */
[----:B------:R-:W-:-:S07]  /*0a60*/  ULOP3.LUT UR12, UR11, 0x7, URZ, 0xc0, !UPT ;  /* 0x000000070b0c7892 */ /* 0x000fce000f8ec0ff */
[----:B------:R-:W-:Y:S05]  /*0a70*/  BRA.U !UP0, `(.L_x_11) ;  /* 0x0000000508b47547 */ /* 0x000fea000b800000 */
[----:B------:R-:W4:Y:S01]  /*0a80*/  S2UR UR6, SR_CgaCtaId ;  /* 0x00000000000679c3 */ /* 0x000f220000008800 */
[----:B------:R-:W-:Y:S01]  /*0a90*/  ULOP3.LUT UR14, UR11, 0xfffffff8, URZ, 0xc0, !UPT ;  /* 0xfffffff80b0e7892 */ /* 0x000fe2000f8ec0ff */
[C---:B0-----:R-:W-:Y:S01]  /*0aa0*/  VIADD R2, R0.reuse, UR13 ;  /* 0x0000000d00027c36 */ /* 0x041fe20008000000 */
[CC--:B-123--:R-:W-:Y:S01]  /*0ab0*/  LEA R4, R3.reuse, R0.reuse, 0x1 ;  /* 0x0000000003047211 */ /* 0x0cefe200078e08ff */
[----:B------:R-:W-:Y:S01]  /*0ac0*/  IMAD.SHL.U32 R6, R0, 0x4, RZ ;  /* 0x0000000400067824 */ /* 0x000fe200078e00ff */
[----:B------:R-:W-:Y:S01]  /*0ad0*/  MOV R18, R0 ;  /* 0x0000000000127202 */ /* 0x000fe20000000f00 */
[C-C-:B------:R-:W-:Y:S01]  /*0ae0*/  IMAD R8, R3.reuse, 0x3, R0.reuse ;  /* 0x0000000303087824 */ /* 0x140fe200078e0200 */
[----:B------:R-:W-:Y:S01]  /*0af0*/  MOV R17, R2 ;  /* 0x0000000200117202 */ /* 0x000fe20000000f00 */
[C-C-:B------:R-:W-:Y:S01]  /*0b00*/  IMAD R10, R3.reuse, 0x4, R0.reuse ;  /* 0x00000004030a7824 */ /* 0x140fe200078e0200 */
[----:B------:R-:W-:Y:S01]  /*0b10*/  UMOV UR4, 0x400 ;  /* 0x0000040000047882 */ /* 0x000fe20000000000 */
[C-C-:B------:R-:W-:Y:S01]  /*0b20*/  IMAD R12, R3.reuse, 0x5, R0.reuse ;  /* 0x00000005030c7824 */ /* 0x140fe200078e0200 */
[----:B------:R-:W0:Y:S01]  /*0b30*/  LDCU UR7, c[0x0][0x398] ;  /* 0x00007300ff0777ac */ /* 0x000e220008000800 */
[----:B------:R-:W-:-:S02]  /*0b40*/  IMAD R14, R3, 0x6, R0 ;  /* 0x00000006030e7824 */ /* 0x000fc400078e0200 */
[C---:B------:R-:W-:Y:S01]  /*0b50*/  IMAD R16, R3.reuse, 0x7, R0 ;  /* 0x0000000703107824 */ /* 0x040fe200078e0200 */
[----:B------:R-:W-:Y:S01]  /*0b60*/  UIADD3 UR10, UPT, UPT, -UR14, URZ, URZ ;  /* 0x000000ff0e0a7290 */ /* 0x000fe2000fffe1ff */
[C-C-:B------:R-:W-:Y:S02]  /*0b70*/  IMAD R7, R3.reuse, 0xc, R6.reuse ;  /* 0x0000000c03077824 */ /* 0x140fe400078e0206 */
[C-C-:B------:R-:W-:Y:S02]  /*0b80*/  IMAD R9, R3.reuse, 0x10, R6.reuse ;  /* 0x0000001003097824 */ /* 0x140fe400078e0206 */
[C-C-:B------:R-:W-:Y:S02]  /*0b90*/  IMAD R11, R3.reuse, 0x14, R6.reuse ;  /* 0x00000014030b7824 */ /* 0x140fe400078e0206 */
[C-C-:B------:R-:W-:Y:S02]  /*0ba0*/  IMAD R13, R3.reuse, 0x18, R6.reuse ;  /* 0x00000018030d7824 */ /* 0x140fe400078e0206 */
[----:B------:R-:W-:Y:S01]  /*0bb0*/  IMAD R15, R3, 0x1c, R6 ;  /* 0x0000001c030f7824 */ /* 0x000fe200078e0206 */
[----:B----4-:R-:W-:Y:S01]  /*0bc0*/  ULEA UR4, UR6, UR4, 0x18 ;  /* 0x0000000406047291 */ /* 0x010fe2000f8ec0ff */
[----:B------:R-:W-:-:S11]  /*0bd0*/  IMAD.U32 R5, RZ, RZ, UR14 ;  /* 0x0000000eff057e24 */ /* 0x000fd6000f8e00ff */
.L_x_28:
[C---:B01234-:R-:W-:Y:S01]  /*0be0*/  VIADD R19, R18.reuse, UR13 ;  /* 0x0000000d12137c36 */ /* 0x05ffe20008000000 */
[----:B0-----:R-:W-:Y:S01]  /*0bf0*/  UMOV UR6, UR7 ;  /* 0x0000000700067c82 */ /* 0x001fe20008000000 */
[----:B------:R-:W-:Y:S01]  /*0c00*/  BSSY.RECONVERGENT B0, `(.L_x_12) ;  /* 0x0000015000007945 */ /* 0x000fe20003800200 */
[----:B------:R-:W-:Y:S01]  /*0c10*/  ISETP.GE.AND P6, PT, R18, UR6, PT ;  /* 0x0000000612007c0c */ /* 0x000fe2000bfc6270 */
[C---:B------:R-:W-:Y:S01]  /*0c20*/  VIADD R20, R19.reuse, UR13 ;  /* 0x0000000d13147c36 */ /* 0x040fe20008000000 */
[----:B------:R-:W-:-:S04]  /*0c30*/  ISETP.GE.AND P1, PT, R19, UR6, PT ;  /* 0x0000000613007c0c */ /* 0x000fc8000bf26270 */
[C---:B------:R-:W-:Y:S02]  /*0c40*/  IADD3 R21, PT, PT, R20.reuse, UR13, RZ ;  /* 0x0000000d14157c10 */ /* 0x040fe4000fffe0ff */
[----:B------:R-:W-:Y:S02]  /*0c50*/  ISETP.GE.AND P0, PT, R20, UR6, PT ;  /* 0x0000000614007c0c */ /* 0x000fe4000bf06270 */
[----:B------:R-:W-:Y:S01]  /*0c60*/  P2R R24, PR, RZ, 0x2 ;  /* 0x00000002ff187803 */ /* 0x000fe20000000000 */
[C---:B------:R-:W-:Y:S01]  /*0c70*/  VIADD R22, R21.reuse, UR13 ;  /* 0x0000000d15167c36 */ /* 0x040fe20008000000 */
[----:B------:R-:W-:-:S03]  /*0c80*/  ISETP.GE.AND P1, PT, R21, UR6, PT ;  /* 0x0000000615007c0c */ /* 0x000fc6000bf26270 */
[C---:B------:R-:W-:Y:S01]  /*0c90*/  VIADD R23, R22.reuse, UR13 ;  /* 0x0000000d16177c36 */ /* 0x040fe20008000000 */
[----:B------:R-:W-:-:S04]  /*0ca0*/  ISETP.GE.AND P2, PT, R22, UR6, PT ;  /* 0x0000000616007c0c */ /* 0x000fc8000bf46270 */
[C---:B------:R-:W-:Y:S02]  /*0cb0*/  IADD3 R20, PT, PT, R23.reuse, UR13, RZ ;  /* 0x0000000d17147c10 */ /* 0x040fe4000fffe0ff */
[----:B------:R-:W-:Y:S02]  /*0cc0*/  ISETP.GE.AND P3, PT, R23, UR6, PT ;  /* 0x0000000617007c0c */ /* 0x000fe4000bf66270 */
[C---:B------:R-:W-:Y:S01]  /*0cd0*/  ISETP.GE.AND P4, PT, R20.reuse, UR6, PT ;  /* 0x0000000614007c0c */ /* 0x040fe2000bf86270 */
[----:B------:R-:W-:Y:S02]  /*0ce0*/  VIADD R19, R20, UR13 ;  /* 0x0000000d14137c36 */ /* 0x000fe40008000000 */
[----:B------:R-:W0:Y:S03]  /*0cf0*/  LDC.64 R20, c[0x0][0x390] ;  /* 0x0000e400ff147b82 */ /* 0x000e260000000a00 */
[----:B------:R-:W-:Y:S01]  /*0d00*/  ISETP.GE.AND P5, PT, R19, UR6, PT ;  /* 0x0000000613007c0c */ /* 0x000fe2000bfa6270 */
[----:B------:R-:W-:-:S12]  /*0d10*/  @P6 BRA `(.L_x_13) ;  /* 0x00000000000c6947 */ /* 0x000fd80003800000 */
[----:B------:R-:W1:Y:S01]  /*0d20*/  LDS R19, [R6+UR4] ;  /* 0x0000000406137984 */ /* 0x000e620008000800 */
[----:B0-----:R-:W-:-:S05]  /*0d30*/  IMAD.WIDE R22, R18, 0x4, R20 ;  /* 0x0000000412167825 */ /* 0x001fca00078e0214 */
[----:B-1----:R1:W-:Y:S02]  /*0d40*/  REDG.E.ADD.STRONG.GPU desc[UR8][R22.64], R19 ;  /* 0x000000131600798e */ /* 0x0023e4000c12e108 */
.L_x_13:
[----:B------:R-:W-:Y:S05]  /*0d50*/  BSYNC.RECONVERGENT B0 ;  /* 0x0000000000007941 */ /* 0x000fea0003800200 */
.L_x_12:
[----:B------:R-:W-:Y:S01]  /*0d60*/  ISETP.NE.AND P6, PT, R24, RZ, PT ;  /* 0x000000ff1800720c */ /* 0x000fe20003fc5270 */
[----:B------:R-:W-:-:S12]  /*0d70*/  BSSY.RECONVERGENT B0, `(.L_x_14) ;  /* 0x0000006000007945 */ /* 0x000fd80003800200 */
[----:B------:R-:W-:Y:S05]  /*0d80*/  @P6 BRA `(.L_x_15) ;  /* 0x0000000000106947 */ /* 0x000fea0003800000 */
[----:B-1----:R-:W-:Y:S01]  /*0d90*/  LEA R19, R2, UR4, 0x2 ;  /* 0x0000000402137c11 */ /* 0x002fe2000f8e10ff */
[----:B0-----:R-:W-:-:S05]  /*0da0*/  IMAD.WIDE R20, R17, 0x4, R20 ;  /* 0x0000000411147825 */ /* 0x001fca00078e0214 */
[----:B------:R-:W0:Y:S04]  /*0db0*/  LDS R19, [R19] ;  /* 0x0000000013137984 */ /* 0x000e280000000800 */
[----:B0-----:R2:W-:Y:S02]  /*0dc0*/  REDG.E.ADD.STRONG.GPU desc[UR8][R20.64], R19 ;  /* 0x000000131400798e */ /* 0x0015e4000c12e108 */
.L_x_15:
[----:B------:R-:W-:Y:S05]  /*0dd0*/  BSYNC.RECONVERGENT B0 ;  /* 0x0000000000007941 */ /* 0x000fea0003800200 */
.L_x_14:
[----:B------:R-:W-:Y:S04]  /*0de0*/  BSSY.RECONVERGENT B0, `(.L_x_16) ;  /* 0x0000007000007945 */ /* 0x000fe80003800200 */
[----:B------:R-:W-:Y:S05]  /*0df0*/  @P0 BRA `(.L_x_17) ;  /* 0x0000000000140947 */ /* 0x000fea0003800000 */
[----:B-12---:R-:W-:Y:S01]  /*0e00*/  IMAD R19, R3, 0x8, R6 ;  /* 0x0000000803137824 */ /* 0x006fe200078e0206 */
[----:B0-----:R-:W0:Y:S05]  /*0e10*/  LDC.64 R20, c[0x0][0x390] ;  /* 0x0000e400ff147b82 */ /* 0x001e2a0000000a00 */
[----:B------:R-:W1:Y:S01]  /*0e20*/  LDS R19, [R19+UR4] ;  /* 0x0000000413137984 */ /* 0x000e620008000800 */
[----:B0-----:R-:W-:-:S05]  /*0e30*/  IMAD.WIDE R20, R4, 0x4, R20 ;  /* 0x0000000404147825 */ /* 0x001fca00078e0214 */
[----:B-1----:R3:W-:Y:S02]  /*0e40*/  REDG.E.ADD.STRONG.GPU desc[UR8][R20.64], R19 ;  /* 0x000000131400798e */ /* 0x0027e4000c12e108 */
.L_x_17:
[----:B------:R-:W-:Y:S05]  /*0e50*/  BSYNC.RECONVERGENT B0 ;  /* 0x0000000000007941 */ /* 0x000fea0003800200 */
.L_x_16:
[----:B------:R-:W-:Y:S04]  /*0e60*/  BSSY.RECONVERGENT B0, `(.L_x_18) ;  /* 0x0000006000007945 */ /* 0x000fe80003800200 */
[----:B------:R-:W-:Y:S05]  /*0e70*/  @P1 BRA `(.L_x_19) ;  /* 0x0000000000101947 */ /* 0x000fea0003800000 */
[----:B-123--:R-:W1:Y:S01]  /*0e80*/  LDS R19, [R7+UR4] ;  /* 0x0000000407137984 */ /* 0x00ee620008000800 */
[----:B0-----:R-:W0:Y:S02]  /*0e90*/  LDC.64 R20, c[0x0][0x390] ;  /* 0x0000e400ff147b82 */ /* 0x001e240000000a00 */
[----:B0-----:R-:W-:-:S05]  /*0ea0*/  IMAD.WIDE R20, R8, 0x4, R20 ;  /* 0x0000000408147825 */ /* 0x001fca00078e0214 */
[----:B-1----:R4:W-:Y:S02]  /*0eb0*/  REDG.E.ADD.STRONG.GPU desc[UR8][R20.64], R19 ;  /* 0x000000131400798e */ /* 0x0029e4000c12e108 */
.L_x_19:
[----:B------:R-:W-:Y:S05]  /*0ec0*/  BSYNC.RECONVERGENT B0 ;  /* 0x0000000000007941 */ /* 0x000fea0003800200 */
.L_x_18:
[----:B------:R-:W-:Y:S04]  /*0ed0*/  BSSY.RECONVERGENT B0, `(.L_x_20) ;  /* 0x0000006000007945 */ /* 0x000fe80003800200 */
[----:B------:R-:W-:Y:S05]  /*0ee0*/  @P2 BRA `(.L_x_21) ;  /* 0x0000000000102947 */ /* 0x000fea0003800000 */
[----:B-1234-:R-:W1:Y:S01]  /*0ef0*/  LDS R19, [R9+UR4] ;  /* 0x0000000409137984 */ /* 0x01ee620008000800 */
[----:B0-----:R-:W0:Y:S02]  /*0f00*/  LDC.64 R20, c[0x0][0x390] ;  /* 0x0000e400ff147b82 */ /* 0x001e240000000a00 */
[----:B0-----:R-:W-:-:S05]  /*0f10*/  IMAD.WIDE R20, R10, 0x4, R20 ;  /* 0x000000040a147825 */ /* 0x001fca00078e0214 */
[----:B-1----:R0:W-:Y:S02]  /*0f20*/  REDG.E.ADD.STRONG.GPU desc[UR8][R20.64], R19 ;  /* 0x000000131400798e */ /* 0x0021e4000c12e108 */
.L_x_21:
[----:B------:R-:W-:Y:S05]  /*0f30*/  BSYNC.RECONVERGENT B0 ;  /* 0x0000000000007941 */ /* 0x000fea0003800200 */
.L_x_20:
[----:B------:R-:W-:Y:S04]  /*0f40*/  BSSY.RECONVERGENT B0, `(.L_x_22) ;  /* 0x0000006000007945 */ /* 0x000fe80003800200 */
[----:B------:R-:W-:Y:S05]  /*0f50*/  @P3 BRA `(.L_x_23) ;  /* 0x0000000000103947 */ /* 0x000fea0003800000 */
[----:B01234-:R-:W0:Y:S01]  /*0f60*/  LDS R19, [R11+UR4] ;  /* 0x000000040b137984 */ /* 0x01fe220008000800 */
[----:B------:R-:W1:Y:S02]  /*0f70*/  LDC.64 R20, c[0x0][0x390] ;  /* 0x0000e400ff147b82 */ /* 0x000e640000000a00 */
[----:B-1----:R-:W-:-:S05]  /*0f80*/  IMAD.WIDE R20, R12, 0x4, R20 ;  /* 0x000000040c147825 */ /* 0x002fca00078e0214 */
[----:B0-----:R0:W-:Y:S02]  /*0f90*/  REDG.E.ADD.STRONG.GPU desc[UR8][R20.64], R19 ;  /* 0x000000131400798e */ /* 0x0011e4000c12e108 */
.L_x_23:
[----:B------:R-:W-:Y:S05]  /*0fa0*/  BSYNC.RECONVERGENT B0 ;  /* 0x0000000000007941 */ /* 0x000fea0003800200 */
.L_x_22:
[----:B------:R-:W-:Y:S04]  /*0fb0*/  BSSY.RECONVERGENT B0, `(.L_x_24) ;  /* 0x0000006000007945 */ /* 0x000fe80003800200 */
[----:B------:R-:W-:Y:S05]  /*0fc0*/  @P4 BRA `(.L_x_25) ;  /* 0x0000000000104947 */ /* 0x000fea0003800000 */
[----:B01234-:R-:W0:Y:S01]  /*0fd0*/  LDS R19, [R13+UR4] ;  /* 0x000000040d137984 */ /* 0x01fe220008000800 */
[----:B------:R-:W1:Y:S02]  /*0fe0*/  LDC.64 R20, c[0x0][0x390] ;  /* 0x0000e400ff147b82 */ /* 0x000e640000000a00 */
[----:B-1----:R-:W-:-:S05]  /*0ff0*/  IMAD.WIDE R20, R14, 0x4, R20 ;  /* 0x000000040e147825 */ /* 0x002fca00078e0214 */
[----:B0-----:R0:W-:Y:S02]  /*1000*/  REDG.E.ADD.STRONG.GPU desc[UR8][R20.64], R19 ;  /* 0x000000131400798e */ /* 0x0011e4000c12e108 */
.L_x_25:
[----:B------:R-:W-:Y:S05]  /*1010*/  BSYNC.RECONVERGENT B0 ;  /* 0x0000000000007941 */ /* 0x000fea0003800200 */
.L_x_24:
[----:B------:R-:W-:Y:S04]  /*1020*/  BSSY.RECONVERGENT B0, `(.L_x_26) ;  /* 0x0000006000007945 */ /* 0x000fe80003800200 */
[----:B------:R-:W-:Y:S05]  /*1030*/  @P5 BRA `(.L_x_27) ;  /* 0x0000000000105947 */ /* 0x000fea0003800000 */
[----:B01234-:R-:W0:Y:S01]  /*1040*/  LDS R19, [R15+UR4] ;  /* 0x000000040f137984 */ /* 0x01fe220008000800 */
[----:B------:R-:W1:Y:S02]  /*1050*/  LDC.64 R20, c[0x0][0x390] ;  /* 0x0000e400ff147b82 */ /* 0x000e640000000a00 */
[----:B-1----:R-:W-:-:S05]  /*1060*/  IMAD.WIDE R20, R16, 0x4, R20 ;  /* 0x0000000410147825 */ /* 0x002fca00078e0214 */
[----:B0-----:R0:W-:Y:S02]  /*1070*/  REDG.E.ADD.STRONG.GPU desc[UR8][R20.64], R19 ;  /* 0x000000131400798e */ /* 0x0011e4000c12e108 */
.L_x_27:
[----:B------:R-:W-:Y:S05]  /*1080*/  BSYNC.RECONVERGENT B0 ;  /* 0x0000000000007941 */ /* 0x000fea0003800200 */
.L_x_26:
[----:B------:R-:W-:Y:S01]  /*1090*/  UIADD3 UR10, UPT, UPT, UR10, 0x8, URZ ;  /* 0x000000080a0a7890 */ /* 0x000fe2000fffe0ff */
[C---:B------:R-:W-:Y:S01]  /*10a0*/  LEA R17, R3.reuse, R17, 0x3 ;  /* 0x0000001103117211 */ /* 0x040fe200078e18ff */
[C---:B------:R-:W-:Y:S01]  /*10b0*/  IMAD R4, R3.reuse, 0x8, R4 ;  /* 0x0000000803047824 */ /* 0x040fe200078e0204 */
[C---:B------:R-:W-:Y:S01]  /*10c0*/  LEA R10, R3.reuse, R10, 0x3 ;  /* 0x0000000a030a7211 */ /* 0x040fe200078e18ff */
[----:B------:R-:W-:Y:S01]  /*10d0*/  UISETP.NE.AND UP0, UPT, UR10, URZ, UPT ;  /* 0x000000ff0a00728c */ /* 0x000fe2000bf05270 */
[C---:B------:R-:W-:Y:S01]  /*10e0*/  IMAD R8, R3.reuse, 0x8, R8 ;  /* 0x0000000803087824 */ /* 0x040fe200078e0208 */
[C---:B------:R-:W-:Y:S01]  /*10f0*/  LEA R16, R3.reuse, R16, 0x3 ;  /* 0x0000001003107211 */ /* 0x040fe200078e18ff */
[C---:B------:R-:W-:Y:S01]  /*1100*/  IMAD R12, R3.reuse, 0x8, R12 ;  /* 0x00000008030c7824 */ /* 0x040fe200078e020c */
[----:B------:R-:W-:Y:S01]  /*1110*/  ULEA UR4, UR13, UR4, 0x5 ;  /* 0x000000040d047291 */ /* 0x000fe2000f8e28ff */
[C---:B------:R-:W-:Y:S02]  /*1120*/  IMAD R14, R3.reuse, 0x8, R14 ;  /* 0x00000008030e7824 */ /* 0x040fe400078e020e */
[----:B------:R-:W-:-:S02]  /*1130*/  IMAD R18, R3, 0x8, R18 ;  /* 0x0000000803127824 */ /* 0x000fc400078e0212 */
[----:B------:R-:W-:Y:S07]  /*1140*/  BRA.U UP0, `(.L_x_28) ;  /* 0xfffffff900a47547 */ /* 0x000fee000b83ffff */
.L_x_11:
[----:B------:R-:W-:-:S13]  /*1150*/  ISETP.NE.AND P0, PT, RZ, UR12, PT ;  /* 0x0000000cff007c0c */ /* 0x000fda000bf05270 */
[----:B------:R-:W-:Y:S05]  /*1160*/  @!P0 EXIT ;  /* 0x000000000000894d */ /* 0x000fea0003800000 */
[----:B------:R-:W-:-:S09]  /*1170*/  UISETP.GE.U32.AND UP0, UPT, UR12, 0x4, UPT ;  /* 0x000000040c00788c */ /* 0x000fd2000bf06070 */
[----:B------:R-:W-:Y:S05]  /*1180*/  BRA.U !UP0, `(.L_x_29) ;  /* 0x0000000108d47547 */ /* 0x000fea000b800000 */
[----:B------:R-:W-:Y:S01]  /*1190*/  IMAD R9, R5, UR13, R0 ;  /* 0x0000000d05097c24 */ /* 0x000fe2000f8e0200 */
[----:B------:R-:W-:Y:S03]  /*11a0*/  BSSY.RECONVERGENT B0, `(.L_x_30) ;  /* 0x0000011000007945 */ /* 0x000fe60003800200 */
[C---:B------:R-:W-:Y:S01]  /*11b0*/  VIADD R11, R9.reuse, UR13 ;  /* 0x0000000d090b7c36 */ /* 0x040fe20008000000 */
[----:B------:R-:W-:-:S04]  /*11c0*/  ISETP.GE.AND P0, PT, R9, UR6, PT ;  /* 0x0000000609007c0c */ /* 0x000fc8000bf06270 */
[C---:B------:R-:W-:Y:S02]  /*11d0*/  IADD3 R13, PT, PT, R11.reuse, UR13, RZ ;  /* 0x0000000d0b0d7c10 */ /* 0x040fe4000fffe0ff */
[----:B------:R-:W-:Y:S02]  /*11e0*/  ISETP.GE.AND P1, PT, R11, UR6, PT ;  /* 0x000000060b007c0c */ /* 0x000fe4000bf26270 */
[C---:B------:R-:W-:Y:S01]  /*11f0*/  ISETP.GE.AND P2, PT, R13.reuse, UR6, PT ;  /* 0x000000060d007c0c */ /* 0x040fe2000bf46270 */
[----:B------:R-:W-:-:S05]  /*1200*/  VIADD R15, R13, UR13 ;  /* 0x0000000d0d0f7c36 */ /* 0x000fca0008000000 */
[----:B------:R-:W-:Y:S01]  /*1210*/  ISETP.GE.AND P3, PT, R15, UR6, PT ;  /* 0x000000060f007c0c */ /* 0x000fe2000bf66270 */
[----:B------:R-:W-:-:S12]  /*1220*/  @P0 BRA `(.L_x_31) ;  /* 0x0000000000200947 */ /* 0x000fd80003800000 */
[----:B------:R-:W5:Y:S01]  /*1230*/  S2UR UR7, SR_CgaCtaId ;  /* 0x00000000000779c3 */ /* 0x000f620000008800 */
[----:B------:R-:W-:-:S07]  /*1240*/  UMOV UR4, 0x400 ;  /* 0x0000040000047882 */ /* 0x000fce0000000000 */
[----:B0-----:R-:W0:Y:S01]  /*1250*/  LDC.64 R2, c[0x0][0x390] ;  /* 0x0000e400ff027b82 */ /* 0x001e220000000a00 */
[----:B-----5:R-:W-:-:S06]  /*1260*/  ULEA UR4, UR7, UR4, 0x18 ;  /* 0x0000000407047291 */ /* 0x020fcc000f8ec0ff */
[C---:B-123--:R-:W-:Y:S01]  /*1270*/  LEA R4, R9.reuse, UR4, 0x2 ;  /* 0x0000000409047c11 */ /* 0x04efe2000f8e10ff */
[----:B0-----:R-:W-:-:S04]  /*1280*/  IMAD.WIDE R2, R9, 0x4, R2 ;  /* 0x0000000409027825 */ /* 0x001fc800078e0202 */
[----:B------:R-:W0:Y:S04]  /*1290*/  LDS R7, [R4] ;  /* 0x0000000004077984 */ /* 0x000e280000000800 */
[----:B0-----:R0:W-:Y:S02]  /*12a0*/  REDG.E.ADD.STRONG.GPU desc[UR8][R2.64], R7 ;  /* 0x000000070200798e */ /* 0x0011e4000c12e108 */
.L_x_31:
[----:B------:R-:W-:Y:S05]  /*12b0*/  BSYNC.RECONVERGENT B0 ;  /* 0x0000000000007941 */ /* 0x000fea0003800200 */
.L_x_30:
[----:B------:R-:W-:Y:S04]  /*12c0*/  BSSY.RECONVERGENT B0, `(.L_x_32) ;  /* 0x000000a000007945 */ /* 0x000fe80003800200 */
[----:B------:R-:W-:Y:S05]  /*12d0*/  @P1 BRA `(.L_x_33) ;  /* 0x0000000000201947 */ /* 0x000fea0003800000 */
        /* <DEDUP_REMOVED lines=8> */
.L_x_33:
[----:B------:R-:W-:Y:S05]  /*1360*/  BSYNC.RECONVERGENT B0 ;  /* 0x0000000000007941 */ /* 0x000fea0003800200 */
.L_x_32:
        /* <DEDUP_REMOVED lines=10> */
.L_x_35:
[----:B------:R-:W-:Y:S05]  /*1410*/  BSYNC.RECONVERGENT B0 ;  /* 0x0000000000007941 */ /* 0x000fea0003800200 */
.L_x_34:
        /* <DEDUP_REMOVED lines=10> */
.L_x_37:
[----:B------:R-:W-:Y:S05]  /*14c0*/  BSYNC.RECONVERGENT B0 ;  /* 0x0000000000007941 */ /* 0x000fea0003800200 */
.L_x_36:
[----:B------:R-:W-:-:S07]  /*14d0*/  VIADD R5, R5, 0x4 ;  /* 0x0000000405057836 */ /* 0x000fce0000000000 */
.L_x_29:
[----:B------:R-:W-:-:S06]  /*14e0*/  ULOP3.LUT UP0, UR4, UR11, 0x3, URZ, 0xc0, !UPT ;  /* 0x000000030b047892 */ /* 0x000fcc000f80c0ff */
[----:B------:R-:W-:-:S13]  /*14f0*/  PLOP3.LUT P0, PT, PT, PT, UP0, 0x80, 0x8 ;  /* 0x000000000008781c */ /* 0x000fda0003f0f008 */
[----:B------:R-:W-:Y:S05]  /*1500*/  @!P0 EXIT ;  /* 0x000000000000894d */ /* 0x000fea0003800000 */
[----:B------:R-:W-:-:S09]  /*1510*/  UISETP.NE.AND UP0, UPT, UR4, 0x1, UPT ;  /* 0x000000010400788c */ /* 0x000fd2000bf05270 */
[----:B------:R-:W-:Y:S05]  /*1520*/  BRA.U !UP0, `(.L_x_38) ;  /* 0x00000001086c7547 */ /* 0x000fea000b800000 */
[----:B------:R-:W-:Y:S01]  /*1530*/  IMAD R11, R5, UR13, R0 ;  /* 0x0000000d050b7c24 */ /* 0x000fe2000f8e0200 */
[----:B------:R-:W-:Y:S04]  /*1540*/  BSSY.RECONVERGENT B0, `(.L_x_39) ;  /* 0x000000d000007945 */ /* 0x000fe80003800200 */
[C---:B------:R-:W-:Y:S02]  /*1550*/  ISETP.GE.AND P0, PT, R11.reuse, UR6, PT ;  /* 0x000000060b007c0c */ /* 0x040fe4000bf06270 */
[----:B------:R-:W-:-:S04]  /*1560*/  IADD3 R9, PT, PT, R11, UR13, RZ ;  /* 0x0000000d0b097c10 */ /* 0x000fc8000fffe0ff */
[----:B------:R-:W-:-:S07]  /*1570*/  ISETP.GE.AND P1, PT, R9, UR6, PT ;  /* 0x0000000609007c0c */ /* 0x000fce000bf26270 */
[----:B------:R-:W-:Y:S06]  /*1580*/  @P0 BRA `(.L_x_40) ;  /* 0x0000000000200947 */ /* 0x000fec0003800000 */
        /* <DEDUP_REMOVED lines=8> */
.L_x_40:
[----:B------:R-:W-:Y:S05]  /*1610*/  BSYNC.RECONVERGENT B0 ;  /* 0x0000000000007941 */ /* 0x000fea0003800200 */
.L_x_39:
        /* <DEDUP_REMOVED lines=10> */
.L_x_42:
[----:B------:R-:W-:Y:S05]  /*16c0*/  BSYNC.RECONVERGENT B0 ;  /* 0x0000000000007941 */ /* 0x000fea0003800200 */
.L_x_41:
[----:B------:R-:W-:-:S07]  /*16d0*/  VIADD R5, R5, 0x2 ;  /* 0x0000000205057836 */ /* 0x000fce0000000000 */
.L_x_38:
[----:B------:R-:W-:-:S04]  /*16e0*/  ULOP3.LUT UR4, UR5, 0x1, URZ, 0xc0, !UPT ;  /* 0x0000000105047892 */ /* 0x000fc8000f8ec0ff */
[----:B------:R-:W-:-:S06]  /*16f0*/  UISETP.NE.U32.AND UP0, UPT, UR4, 0x1, UPT ;  /* 0x000000010400788c */ /* 0x000fcc000bf05070 */
[----:B------:R-:W-:-:S13]  /*1700*/  PLOP3.LUT P0, PT, PT, PT, UP0, 0x80, 0x8 ;  /* 0x000000000008781c */ /* 0x000fda0003f0f008 */
[----:B------:R-:W-:Y:S05]  /*1710*/  @!P0 EXIT ;  /* 0x000000000000894d */ /* 0x000fea0003800000 */
[----:B01----:R-:W-:-:S05]  /*1720*/  IMAD R7, R5, UR13, R0 ;  /* 0x0000000d05077c24 */ /* 0x003fca000f8e0200 */
[----:B------:R-:W-:-:S13]  /*1730*/  ISETP.GE.AND P0, PT, R7, UR6, PT ;  /* 0x0000000607007c0c */ /* 0x000fda000bf06270 */
[----:B------:R-:W-:Y:S05]  /*1740*/  @P0 EXIT ;  /* 0x000000000000094d */ /* 0x000fea0003800000 */
[----:B------:R-:W0:Y:S01]  /*1750*/  S2UR UR5, SR_CgaCtaId ;  /* 0x00000000000579c3 */ /* 0x000e220000008800 */
[----:B------:R-:W-:-:S07]  /*1760*/  UMOV UR4, 0x400 ;  /* 0x0000040000047882 */ /* 0x000fce0000000000 */
[----:B------:R-:W1:Y:S01]  /*1770*/  LDC.64 R2, c[0x0][0x390] ;  /* 0x0000e400ff027b82 */ /* 0x000e620000000a00 */
[----:B0-----:R-:W-:-:S06]  /*1780*/  ULEA UR4, UR5, UR4, 0x18 ;  /* 0x0000000405047291 */ /* 0x001fcc000f8ec0ff */
[C---:B------:R-:W-:Y:S01]  /*1790*/  LEA R0, R7.reuse, UR4, 0x2 ;  /* 0x0000000407007c11 */ /* 0x040fe2000f8e10ff */
[----:B-1----:R-:W-:-:S04]  /*17a0*/  IMAD.WIDE R2, R7, 0x4, R2 ;  /* 0x0000000407027825 */ /* 0x002fc800078e0202 */
[----:B------:R-:W0:Y:S04]  /*17b0*/  LDS R5, [R0] ;  /* 0x0000000000057984 */ /* 0x000e280000000800 */
[----:B0-----:R-:W-:Y:S01]  /*17c0*/  REDG.E.ADD.STRONG.GPU desc[UR8][R2.64], R5 ;  /* 0x000000050200798e */ /* 0x001fe2000c12e108 */
[----:B------:R-:W-:Y:S05]  /*17d0*/  EXIT ;  /* 0x000000000000794d */ /* 0x000fea0003800000 */
.L_x_43:
        /* <DEDUP_REMOVED lines=10> */
.L_x_46:


//--------------------- .nv.shared._Z10addBlkSumsPiiS_ --------------------------
	.section	.nv.shared._Z10addBlkSumsPiiS_,"aw",@nobits
	.sectionflags	@""
	.align	16
	.zero		1024


//--------------------- .nv.shared.reserved.0     --------------------------
	.section	.nv.shared.reserved.0,"aw",@nobits
	.weak		__nv_reservedSMEM_offset_0_alias
	.size		__nv_reservedSMEM_offset_0_alias, 0, 64
	.other		__nv_reservedSMEM_offset_0_alias,@"STO_CUDA_RESERVED_SHARED STV_DEFAULT"
__nv_reservedSMEM_offset_0_alias:
	.zero		0
	.zero		64


//--------------------- .nv.shared._Z13scanBlkKernelPiiS_S_ --------------------------
	.section	.nv.shared._Z13scanBlkKernelPiiS_S_,"aw",@nobits
	.sectionflags	@""
	.align	16
	.zero		1024


//--------------------- .nv.shared._Z17computeHistKernelPjiPiii --------------------------
	.section	.nv.shared._Z17computeHistKernelPjiPiii,"aw",@nobits
	.sectionflags	@""
	.align	16
	.zero		1024


//--------------------- .nv.constant0._Z10addBlkSumsPiiS_ --------------------------
	.section	.nv.constant0._Z10addBlkSumsPiiS_,"a",@progbits
	.sectionflags	@""
	.align	4
.nv.constant0._Z10addBlkSumsPiiS_:
	.zero		920


//--------------------- .nv.constant0._Z13scanBlkKernelPiiS_S_ --------------------------
	.section	.nv.constant0._Z13scanBlkKernelPiiS_S_,"a",@progbits
	.sectionflags	@""
	.align	4
.nv.constant0._Z13scanBlkKernelPiiS_S_:
	.zero		928


//--------------------- .nv.constant0._Z17computeHistKernelPjiPiii --------------------------
	.section	.nv.constant0._Z17computeHistKernelPjiPiii,"a",@progbits
	.sectionflags	@""
	.align	4
.nv.constant0._Z17computeHistKernelPjiPiii:
	.zero		928


//--------------------- SYMBOLS --------------------------

	.type		.nv.reservedSmem.offset0,@object
	.size		.nv.reservedSmem.offset0,0x4
	.type		.nv.reservedSmem.cap,@object
	.size		.nv.reservedSmem.cap,0x4
